//
// Generated by NVIDIA NVVM Compiler
//
// Compiler Build ID: CL-36424714
// Cuda compilation tools, release 13.0, V13.0.88
// Based on NVVM 20.0.0
//

.version 9.0
.target sm_100
.address_size 64

	// .globl	_Z14stress_computePf
.global .align 4 .b8 __cudart_i2opi_f[24] = {65, 144, 67, 60, 153, 149, 98, 219, 192, 221, 52, 245, 209, 87, 39, 252, 41, 21, 68, 78, 110, 131, 249, 162};

.visible .entry _Z14stress_computePf(
	.param .u64 .ptr .align 1 _Z14stress_computePf_param_0
)
{
	.local .align 4 .b8 	__local_depot0[28];
	.reg .b64 	%SP;
	.reg .b64 	%SPL;
	.reg .pred 	%p<18>;
	.reg .b32 	%r<87>;
	.reg .b32 	%f<54>;
	.reg .b64 	%rd<42>;
	.reg .b64 	%fd<5>;

	mov.u64 	%SPL, __local_depot0;
	ld.param.u64 	%rd14, [_Z14stress_computePf_param_0];
	cvta.to.global.u64 	%rd15, %rd14;
	add.u64 	%rd1, %SPL, 0;
	add.u64 	%rd2, %SPL, 0;
	mov.u32 	%r31, %ctaid.x;
	mov.u32 	%r32, %ntid.x;
	mov.u32 	%r33, %tid.x;
	mad.lo.s32 	%r34, %r31, %r32, %r33;
	mul.wide.s32 	%rd18, %r34, 4;
	add.s64 	%rd3, %rd15, %rd18;
	ld.global.f32 	%f1, [%rd3];
	mov.f32 	%f51, 0f00000000;
	mov.b32 	%r78, 0;
	mov.u64 	%rd29, __cudart_i2opi_f;
$L__BB0_1:
	cvt.rn.f32.u32 	%f15, %r78;
	mul.f32 	%f3, %f1, %f15;
	mul.f32 	%f16, %f3, 0f3F22F983;
	cvt.rni.s32.f32 	%r86, %f16;
	cvt.rn.f32.s32 	%f17, %r86;
	fma.rn.f32 	%f18, %f17, 0fBFC90FDA, %f3;
	fma.rn.f32 	%f19, %f17, 0fB3A22168, %f18;
	fma.rn.f32 	%f53, %f17, 0fA7C234C5, %f19;
	abs.f32 	%f5, %f3;
	setp.ltu.f32 	%p1, %f5, 0f47CE4780;
	mov.u32 	%r82, %r86;
	mov.f32 	%f52, %f53;
	@%p1 bra 	$L__BB0_9;
	setp.neu.f32 	%p2, %f5, 0f7F800000;
	@%p2 bra 	$L__BB0_4;
	mov.f32 	%f22, 0f00000000;
	mul.rn.f32 	%f52, %f3, %f22;
	mov.b32 	%r82, 0;
	bra.uni 	$L__BB0_9;
$L__BB0_4:
	mov.b32 	%r3, %f3;
	shl.b32 	%r36, %r3, 8;
	or.b32  	%r4, %r36, -2147483648;
	mov.b64 	%rd40, 0;
	mov.b32 	%r79, 0;
	mov.u64 	%rd38, %rd29;
	mov.u64 	%rd39, %rd2;
$L__BB0_5:
	.pragma "nounroll";
	ld.global.nc.u32 	%r37, [%rd38];
	mad.wide.u32 	%rd21, %r37, %r4, %rd40;
	shr.u64 	%rd40, %rd21, 32;
	st.local.u32 	[%rd39], %rd21;
	add.s32 	%r79, %r79, 1;
	add.s64 	%rd39, %rd39, 4;
	add.s64 	%rd38, %rd38, 4;
	setp.ne.s32 	%p3, %r79, 6;
	@%p3 bra 	$L__BB0_5;
	shr.u32 	%r38, %r3, 23;
	st.local.u32 	[%rd2+24], %rd40;
	and.b32  	%r7, %r38, 31;
	and.b32  	%r39, %r38, 224;
	add.s32 	%r40, %r39, -128;
	shr.u32 	%r41, %r40, 5;
	mul.wide.u32 	%rd22, %r41, 4;
	sub.s64 	%rd10, %rd2, %rd22;
	ld.local.u32 	%r80, [%rd10+24];
	ld.local.u32 	%r81, [%rd10+20];
	setp.eq.s32 	%p4, %r7, 0;
	@%p4 bra 	$L__BB0_8;
	shf.l.wrap.b32 	%r80, %r81, %r80, %r7;
	ld.local.u32 	%r42, [%rd10+16];
	shf.l.wrap.b32 	%r81, %r42, %r81, %r7;
$L__BB0_8:
	shr.u32 	%r43, %r80, 30;
	shf.l.wrap.b32 	%r44, %r81, %r80, 2;
	shl.b32 	%r45, %r81, 2;
	shr.u32 	%r46, %r44, 31;
	add.s32 	%r47, %r46, %r43;
	neg.s32 	%r48, %r47;
	setp.lt.s32 	%p5, %r3, 0;
	selp.b32 	%r82, %r48, %r47, %p5;
	xor.b32  	%r49, %r44, %r3;
	shr.s32 	%r50, %r44, 31;
	xor.b32  	%r51, %r50, %r44;
	xor.b32  	%r52, %r50, %r45;
	cvt.u64.u32 	%rd23, %r51;
	shl.b64 	%rd24, %rd23, 32;
	cvt.u64.u32 	%rd25, %r52;
	or.b64  	%rd26, %rd24, %rd25;
	cvt.rn.f64.s64 	%fd1, %rd26;
	mul.f64 	%fd2, %fd1, 0d3BF921FB54442D19;
	cvt.rn.f32.f64 	%f20, %fd2;
	neg.f32 	%f21, %f20;
	setp.lt.s32 	%p6, %r49, 0;
	selp.f32 	%f52, %f21, %f20, %p6;
$L__BB0_9:
	setp.ltu.f32 	%p7, %f5, 0f47CE4780;
	mul.rn.f32 	%f23, %f52, %f52;
	and.b32  	%r54, %r82, 1;
	setp.eq.b32 	%p8, %r54, 1;
	selp.f32 	%f24, 0f3F800000, %f52, %p8;
	fma.rn.f32 	%f25, %f23, %f24, 0f00000000;
	fma.rn.f32 	%f26, %f23, 0f37CBAC00, 0fBAB607ED;
	selp.f32 	%f27, %f26, 0fB94D4153, %p8;
	selp.f32 	%f28, 0f3D2AAABB, 0f3C0885E4, %p8;
	fma.rn.f32 	%f29, %f27, %f23, %f28;
	selp.f32 	%f30, 0fBEFFFFFF, 0fBE2AAAA8, %p8;
	fma.rn.f32 	%f31, %f29, %f23, %f30;
	fma.rn.f32 	%f32, %f31, %f25, %f24;
	and.b32  	%r55, %r82, 2;
	setp.eq.s32 	%p9, %r55, 0;
	mov.f32 	%f33, 0f00000000;
	sub.f32 	%f34, %f33, %f32;
	selp.f32 	%f9, %f32, %f34, %p9;
	@%p7 bra 	$L__BB0_17;
	setp.neu.f32 	%p10, %f5, 0f7F800000;
	@%p10 bra 	$L__BB0_12;
	mov.f32 	%f37, 0f00000000;
	mul.rn.f32 	%f53, %f3, %f37;
	mov.b32 	%r86, 0;
	bra.uni 	$L__BB0_17;
$L__BB0_12:
	mov.b32 	%r16, %f3;
	shl.b32 	%r57, %r16, 8;
	or.b32  	%r17, %r57, -2147483648;
	mov.b64 	%rd41, 0;
	mov.b32 	%r83, 0;
$L__BB0_13:
	.pragma "nounroll";
	mul.wide.u32 	%rd28, %r83, 4;
	add.s64 	%rd30, %rd29, %rd28;
	ld.global.nc.u32 	%r58, [%rd30];
	mad.wide.u32 	%rd31, %r58, %r17, %rd41;
	shr.u64 	%rd41, %rd31, 32;
	add.s64 	%rd32, %rd1, %rd28;
	st.local.u32 	[%rd32], %rd31;
	add.s32 	%r83, %r83, 1;
	setp.ne.s32 	%p11, %r83, 6;
	@%p11 bra 	$L__BB0_13;
	shr.u32 	%r59, %r16, 23;
	st.local.u32 	[%rd1+24], %rd41;
	and.b32  	%r20, %r59, 31;
	and.b32  	%r60, %r59, 224;
	add.s32 	%r61, %r60, -128;
	shr.u32 	%r62, %r61, 5;
	mul.wide.u32 	%rd33, %r62, 4;
	sub.s64 	%rd13, %rd1, %rd33;
	ld.local.u32 	%r84, [%rd13+24];
	ld.local.u32 	%r85, [%rd13+20];
	setp.eq.s32 	%p12, %r20, 0;
	@%p12 bra 	$L__BB0_16;
	shf.l.wrap.b32 	%r84, %r85, %r84, %r20;
	ld.local.u32 	%r63, [%rd13+16];
	shf.l.wrap.b32 	%r85, %r63, %r85, %r20;
$L__BB0_16:
	shr.u32 	%r64, %r84, 30;
	shf.l.wrap.b32 	%r65, %r85, %r84, 2;
	shl.b32 	%r66, %r85, 2;
	shr.u32 	%r67, %r65, 31;
	add.s32 	%r68, %r67, %r64;
	neg.s32 	%r69, %r68;
	setp.lt.s32 	%p13, %r16, 0;
	selp.b32 	%r86, %r69, %r68, %p13;
	xor.b32  	%r70, %r65, %r16;
	shr.s32 	%r71, %r65, 31;
	xor.b32  	%r72, %r71, %r65;
	xor.b32  	%r73, %r71, %r66;
	cvt.u64.u32 	%rd34, %r72;
	shl.b64 	%rd35, %rd34, 32;
	cvt.u64.u32 	%rd36, %r73;
	or.b64  	%rd37, %rd35, %rd36;
	cvt.rn.f64.s64 	%fd3, %rd37;
	mul.f64 	%fd4, %fd3, 0d3BF921FB54442D19;
	cvt.rn.f32.f64 	%f35, %fd4;
	neg.f32 	%f36, %f35;
	setp.lt.s32 	%p14, %r70, 0;
	selp.f32 	%f53, %f36, %f35, %p14;
$L__BB0_17:
	add.s32 	%r75, %r86, 1;
	mul.rn.f32 	%f38, %f53, %f53;
	and.b32  	%r76, %r86, 1;
	setp.eq.b32 	%p15, %r76, 1;
	selp.f32 	%f39, %f53, 0f3F800000, %p15;
	fma.rn.f32 	%f40, %f38, %f39, 0f00000000;
	fma.rn.f32 	%f41, %f38, 0f37CBAC00, 0fBAB607ED;
	selp.f32 	%f42, 0fB94D4153, %f41, %p15;
	selp.f32 	%f43, 0f3C0885E4, 0f3D2AAABB, %p15;
	fma.rn.f32 	%f44, %f42, %f38, %f43;
	selp.f32 	%f45, 0fBE2AAAA8, 0fBEFFFFFF, %p15;
	fma.rn.f32 	%f46, %f44, %f38, %f45;
	fma.rn.f32 	%f47, %f46, %f40, %f39;
	and.b32  	%r77, %r75, 2;
	setp.eq.s32 	%p16, %r77, 0;
	mov.f32 	%f48, 0f00000000;
	sub.f32 	%f49, %f48, %f47;
	selp.f32 	%f50, %f47, %f49, %p16;
	fma.rn.f32 	%f51, %f9, %f50, %f51;
	add.s32 	%r78, %r78, 1;
	setp.ne.s32 	%p17, %r78, 1000;
	@%p17 bra 	$L__BB0_1;
	st.global.f32 	[%rd3], %f51;
	ret;

}
	// .globl	_Z13stress_memoryPf
.visible .entry _Z13stress_memoryPf(
	.param .u64 .ptr .align 1 _Z13stress_memoryPf_param_0
)
{
	.reg .pred 	%p<2>;
	.reg .b32 	%r<60>;
	.reg .b32 	%f<20>;
	.reg .b64 	%rd<21>;

	ld.param.u64 	%rd2, [_Z13stress_memoryPf_param_0];
	cvta.to.global.u64 	%rd1, %rd2;
	mov.u32 	%r8, %ctaid.x;
	mov.u32 	%r9, %ntid.x;
	mov.u32 	%r10, %tid.x;
	mad.lo.s32 	%r1, %r8, %r9, %r10;
	add.s32 	%r58, %r1, 3;
	mov.f32 	%f19, 0f00000000;
	mov.b32 	%r59, 7;
$L__BB1_1:
	add.s32 	%r11, %r58, -3;
	shr.s32 	%r12, %r11, 31;
	shr.u32 	%r13, %r12, 22;
	add.s32 	%r14, %r11, %r13;
	and.b32  	%r15, %r14, -1024;
	sub.s32 	%r16, %r11, %r15;
	mul.wide.s32 	%rd3, %r16, 4;
	add.s64 	%rd4, %rd1, %rd3;
	ld.global.f32 	%f4, [%rd4];
	add.f32 	%f5, %f19, %f4;
	add.s32 	%r17, %r58, -2;
	shr.s32 	%r18, %r17, 31;
	shr.u32 	%r19, %r18, 22;
	add.s32 	%r20, %r17, %r19;
	and.b32  	%r21, %r20, -1024;
	sub.s32 	%r22, %r17, %r21;
	mul.wide.s32 	%rd5, %r22, 4;
	add.s64 	%rd6, %rd1, %rd5;
	ld.global.f32 	%f6, [%rd6];
	add.f32 	%f7, %f5, %f6;
	add.s32 	%r23, %r58, -1;
	shr.s32 	%r24, %r23, 31;
	shr.u32 	%r25, %r24, 22;
	add.s32 	%r26, %r23, %r25;
	and.b32  	%r27, %r26, -1024;
	sub.s32 	%r28, %r23, %r27;
	mul.wide.s32 	%rd7, %r28, 4;
	add.s64 	%rd8, %rd1, %rd7;
	ld.global.f32 	%f8, [%rd8];
	add.f32 	%f9, %f7, %f8;
	add.s32 	%r29, %r58, 4;
	shr.s32 	%r30, %r58, 31;
	shr.u32 	%r31, %r30, 22;
	add.s32 	%r32, %r58, %r31;
	and.b32  	%r33, %r32, -1024;
	sub.s32 	%r34, %r58, %r33;
	mul.wide.s32 	%rd9, %r34, 4;
	add.s64 	%rd10, %rd1, %rd9;
	ld.global.f32 	%f10, [%rd10];
	add.f32 	%f11, %f9, %f10;
	add.s32 	%r35, %r58, 1;
	shr.s32 	%r36, %r35, 31;
	shr.u32 	%r37, %r36, 22;
	add.s32 	%r38, %r35, %r37;
	and.b32  	%r39, %r38, -1024;
	sub.s32 	%r40, %r35, %r39;
	mul.wide.s32 	%rd11, %r40, 4;
	add.s64 	%rd12, %rd1, %rd11;
	ld.global.f32 	%f12, [%rd12];
	add.f32 	%f13, %f11, %f12;
	add.s32 	%r41, %r58, 2;
	shr.s32 	%r42, %r41, 31;
	shr.u32 	%r43, %r42, 22;
	add.s32 	%r44, %r41, %r43;
	and.b32  	%r45, %r44, -1024;
	sub.s32 	%r46, %r41, %r45;
	mul.wide.s32 	%rd13, %r46, 4;
	add.s64 	%rd14, %rd1, %rd13;
	ld.global.f32 	%f14, [%rd14];
	add.f32 	%f15, %f13, %f14;
	add.s32 	%r47, %r58, 3;
	shr.s32 	%r48, %r47, 31;
	shr.u32 	%r49, %r48, 22;
	add.s32 	%r50, %r47, %r49;
	and.b32  	%r51, %r50, -1024;
	sub.s32 	%r52, %r47, %r51;
	mul.wide.s32 	%rd15, %r52, 4;
	add.s64 	%rd16, %rd1, %rd15;
	ld.global.f32 	%f16, [%rd16];
	add.f32 	%f17, %f15, %f16;
	shr.s32 	%r53, %r29, 31;
	shr.u32 	%r54, %r53, 22;
	add.s32 	%r55, %r29, %r54;
	and.b32  	%r56, %r55, -1024;
	sub.s32 	%r57, %r29, %r56;
	mul.wide.s32 	%rd17, %r57, 4;
	add.s64 	%rd18, %rd1, %rd17;
	ld.global.f32 	%f18, [%rd18];
	add.f32 	%f19, %f17, %f18;
	add.s32 	%r59, %r59, 8;
	add.s32 	%r58, %r58, 8;
	setp.ne.s32 	%p1, %r59, 1007;
	@%p1 bra 	$L__BB1_1;
	mul.wide.s32 	%rd19, %r1, 4;
	add.s64 	%rd20, %rd1, %rd19;
	st.global.f32 	[%rd20], %f19;
	ret;

}
	// .globl	_Z9stress_xuPf
.visible .entry _Z9stress_xuPf(
	.param .u64 .ptr .align 1 _Z9stress_xuPf_param_0
)
{
	.reg .pred 	%p<14>;
	.reg .b32 	%r<36>;
	.reg .b32 	%f<143>;
	.reg .b64 	%rd<5>;

	ld.param.u64 	%rd2, [_Z9stress_xuPf_param_0];
	cvta.to.global.u64 	%rd3, %rd2;
	mov.u32 	%r4, %ctaid.x;
	mov.u32 	%r5, %ntid.x;
	mov.u32 	%r6, %tid.x;
	mad.lo.s32 	%r7, %r4, %r5, %r6;
	mul.wide.s32 	%rd4, %r7, 4;
	add.s64 	%rd1, %rd3, %rd4;
	ld.global.f32 	%f1, [%rd1];
	mov.f32 	%f142, 0f00000000;
	mov.b32 	%r35, 0;
$L__BB2_1:
	cvt.rn.f32.u32 	%f5, %r35;
	mul.f32 	%f6, %f1, %f5;
	fma.rn.f32 	%f7, %f6, 0f3BBB989D, 0f3F000000;
	cvt.sat.f32.f32 	%f8, %f7;
	mov.f32 	%f9, 0f4B400001;
	mov.f32 	%f10, 0f437C0000;
	fma.rm.f32 	%f11, %f8, %f10, %f9;
	add.f32 	%f12, %f11, 0fCB40007F;
	neg.f32 	%f13, %f12;
	fma.rn.f32 	%f14, %f6, 0f3FB8AA3B, %f13;
	fma.rn.f32 	%f15, %f6, 0f32A57060, %f14;
	mov.b32 	%r8, %f11;
	shl.b32 	%r9, %r8, 23;
	mov.b32 	%f16, %r9;
	ex2.approx.ftz.f32 	%f17, %f15;
	mul.f32 	%f18, %f17, %f16;
	setp.lt.f32 	%p1, %f6, 0f00800000;
	mul.f32 	%f19, %f6, 0f4B000000;
	selp.f32 	%f20, %f19, %f6, %p1;
	selp.f32 	%f21, 0fC1B80000, 0f00000000, %p1;
	mov.b32 	%r10, %f20;
	add.s32 	%r11, %r10, -1059760811;
	and.b32  	%r12, %r11, -8388608;
	sub.s32 	%r13, %r10, %r12;
	mov.b32 	%f22, %r13;
	cvt.rn.f32.s32 	%f23, %r12;
	fma.rn.f32 	%f24, %f23, 0f34000000, %f21;
	add.f32 	%f25, %f22, 0fBF800000;
	fma.rn.f32 	%f26, %f25, 0fBE055027, 0f3E1039F6;
	fma.rn.f32 	%f27, %f26, %f25, 0fBDF8CDCC;
	fma.rn.f32 	%f28, %f27, %f25, 0f3E0F2955;
	fma.rn.f32 	%f29, %f28, %f25, 0fBE2AD8B9;
	fma.rn.f32 	%f30, %f29, %f25, 0f3E4CED0B;
	fma.rn.f32 	%f31, %f30, %f25, 0fBE7FFF22;
	fma.rn.f32 	%f32, %f31, %f25, 0f3EAAAA78;
	fma.rn.f32 	%f33, %f32, %f25, 0fBF000000;
	mul.f32 	%f34, %f25, %f33;
	fma.rn.f32 	%f35, %f34, %f25, %f25;
	fma.rn.f32 	%f36, %f24, 0f3F317218, %f35;
	setp.gt.u32 	%p2, %r10, 2139095039;
	fma.rn.f32 	%f37, %f20, 0f7F800000, 0f7F800000;
	selp.f32 	%f38, %f37, %f36, %p2;
	setp.eq.f32 	%p3, %f20, 0f00000000;
	selp.f32 	%f39, 0fFF800000, %f38, %p3;
	fma.rn.f32 	%f40, %f18, %f39, %f142;
	add.s32 	%r14, %r35, 1;
	cvt.rn.f32.u32 	%f41, %r14;
	mul.f32 	%f42, %f1, %f41;
	fma.rn.f32 	%f43, %f42, 0f3BBB989D, 0f3F000000;
	cvt.sat.f32.f32 	%f44, %f43;
	fma.rm.f32 	%f45, %f44, %f10, %f9;
	add.f32 	%f46, %f45, 0fCB40007F;
	neg.f32 	%f47, %f46;
	fma.rn.f32 	%f48, %f42, 0f3FB8AA3B, %f47;
	fma.rn.f32 	%f49, %f42, 0f32A57060, %f48;
	mov.b32 	%r15, %f45;
	shl.b32 	%r16, %r15, 23;
	mov.b32 	%f50, %r16;
	ex2.approx.ftz.f32 	%f51, %f49;
	mul.f32 	%f52, %f51, %f50;
	setp.lt.f32 	%p4, %f42, 0f00800000;
	mul.f32 	%f53, %f42, 0f4B000000;
	selp.f32 	%f54, %f53, %f42, %p4;
	selp.f32 	%f55, 0fC1B80000, 0f00000000, %p4;
	mov.b32 	%r17, %f54;
	add.s32 	%r18, %r17, -1059760811;
	and.b32  	%r19, %r18, -8388608;
	sub.s32 	%r20, %r17, %r19;
	mov.b32 	%f56, %r20;
	cvt.rn.f32.s32 	%f57, %r19;
	fma.rn.f32 	%f58, %f57, 0f34000000, %f55;
	add.f32 	%f59, %f56, 0fBF800000;
	fma.rn.f32 	%f60, %f59, 0fBE055027, 0f3E1039F6;
	fma.rn.f32 	%f61, %f60, %f59, 0fBDF8CDCC;
	fma.rn.f32 	%f62, %f61, %f59, 0f3E0F2955;
	fma.rn.f32 	%f63, %f62, %f59, 0fBE2AD8B9;
	fma.rn.f32 	%f64, %f63, %f59, 0f3E4CED0B;
	fma.rn.f32 	%f65, %f64, %f59, 0fBE7FFF22;
	fma.rn.f32 	%f66, %f65, %f59, 0f3EAAAA78;
	fma.rn.f32 	%f67, %f66, %f59, 0fBF000000;
	mul.f32 	%f68, %f59, %f67;
	fma.rn.f32 	%f69, %f68, %f59, %f59;
	fma.rn.f32 	%f70, %f58, 0f3F317218, %f69;
	setp.gt.u32 	%p5, %r17, 2139095039;
	fma.rn.f32 	%f71, %f54, 0f7F800000, 0f7F800000;
	selp.f32 	%f72, %f71, %f70, %p5;
	setp.eq.f32 	%p6, %f54, 0f00000000;
	selp.f32 	%f73, 0fFF800000, %f72, %p6;
	fma.rn.f32 	%f74, %f52, %f73, %f40;
	add.s32 	%r21, %r35, 2;
	cvt.rn.f32.u32 	%f75, %r21;
	mul.f32 	%f76, %f1, %f75;
	fma.rn.f32 	%f77, %f76, 0f3BBB989D, 0f3F000000;
	cvt.sat.f32.f32 	%f78, %f77;
	fma.rm.f32 	%f79, %f78, %f10, %f9;
	add.f32 	%f80, %f79, 0fCB40007F;
	neg.f32 	%f81, %f80;
	fma.rn.f32 	%f82, %f76, 0f3FB8AA3B, %f81;
	fma.rn.f32 	%f83, %f76, 0f32A57060, %f82;
	mov.b32 	%r22, %f79;
	shl.b32 	%r23, %r22, 23;
	mov.b32 	%f84, %r23;
	ex2.approx.ftz.f32 	%f85, %f83;
	mul.f32 	%f86, %f85, %f84;
	setp.lt.f32 	%p7, %f76, 0f00800000;
	mul.f32 	%f87, %f76, 0f4B000000;
	selp.f32 	%f88, %f87, %f76, %p7;
	selp.f32 	%f89, 0fC1B80000, 0f00000000, %p7;
	mov.b32 	%r24, %f88;
	add.s32 	%r25, %r24, -1059760811;
	and.b32  	%r26, %r25, -8388608;
	sub.s32 	%r27, %r24, %r26;
	mov.b32 	%f90, %r27;
	cvt.rn.f32.s32 	%f91, %r26;
	fma.rn.f32 	%f92, %f91, 0f34000000, %f89;
	add.f32 	%f93, %f90, 0fBF800000;
	fma.rn.f32 	%f94, %f93, 0fBE055027, 0f3E1039F6;
	fma.rn.f32 	%f95, %f94, %f93, 0fBDF8CDCC;
	fma.rn.f32 	%f96, %f95, %f93, 0f3E0F2955;
	fma.rn.f32 	%f97, %f96, %f93, 0fBE2AD8B9;
	fma.rn.f32 	%f98, %f97, %f93, 0f3E4CED0B;
	fma.rn.f32 	%f99, %f98, %f93, 0fBE7FFF22;
	fma.rn.f32 	%f100, %f99, %f93, 0f3EAAAA78;
	fma.rn.f32 	%f101, %f100, %f93, 0fBF000000;
	mul.f32 	%f102, %f93, %f101;
	fma.rn.f32 	%f103, %f102, %f93, %f93;
	fma.rn.f32 	%f104, %f92, 0f3F317218, %f103;
	setp.gt.u32 	%p8, %r24, 2139095039;
	fma.rn.f32 	%f105, %f88, 0f7F800000, 0f7F800000;
	selp.f32 	%f106, %f105, %f104, %p8;
	setp.eq.f32 	%p9, %f88, 0f00000000;
	selp.f32 	%f107, 0fFF800000, %f106, %p9;
	fma.rn.f32 	%f108, %f86, %f107, %f74;
	add.s32 	%r28, %r35, 3;
	cvt.rn.f32.u32 	%f109, %r28;
	mul.f32 	%f110, %f1, %f109;
	fma.rn.f32 	%f111, %f110, 0f3BBB989D, 0f3F000000;
	cvt.sat.f32.f32 	%f112, %f111;
	fma.rm.f32 	%f113, %f112, %f10, %f9;
	add.f32 	%f114, %f113, 0fCB40007F;
	neg.f32 	%f115, %f114;
	fma.rn.f32 	%f116, %f110, 0f3FB8AA3B, %f115;
	fma.rn.f32 	%f117, %f110, 0f32A57060, %f116;
	mov.b32 	%r29, %f113;
	shl.b32 	%r30, %r29, 23;
	mov.b32 	%f118, %r30;
	ex2.approx.ftz.f32 	%f119, %f117;
	mul.f32 	%f120, %f119, %f118;
	setp.lt.f32 	%p10, %f110, 0f00800000;
	mul.f32 	%f121, %f110, 0f4B000000;
	selp.f32 	%f122, %f121, %f110, %p10;
	selp.f32 	%f123, 0fC1B80000, 0f00000000, %p10;
	mov.b32 	%r31, %f122;
	add.s32 	%r32, %r31, -1059760811;
	and.b32  	%r33, %r32, -8388608;
	sub.s32 	%r34, %r31, %r33;
	mov.b32 	%f124, %r34;
	cvt.rn.f32.s32 	%f125, %r33;
	fma.rn.f32 	%f126, %f125, 0f34000000, %f123;
	add.f32 	%f127, %f124, 0fBF800000;
	fma.rn.f32 	%f128, %f127, 0fBE055027, 0f3E1039F6;
	fma.rn.f32 	%f129, %f128, %f127, 0fBDF8CDCC;
	fma.rn.f32 	%f130, %f129, %f127, 0f3E0F2955;
	fma.rn.f32 	%f131, %f130, %f127, 0fBE2AD8B9;
	fma.rn.f32 	%f132, %f131, %f127, 0f3E4CED0B;
	fma.rn.f32 	%f133, %f132, %f127, 0fBE7FFF22;
	fma.rn.f32 	%f134, %f133, %f127, 0f3EAAAA78;
	fma.rn.f32 	%f135, %f134, %f127, 0fBF000000;
	mul.f32 	%f136, %f127, %f135;
	fma.rn.f32 	%f137, %f136, %f127, %f127;
	fma.rn.f32 	%f138, %f126, 0f3F317218, %f137;
	setp.gt.u32 	%p11, %r31, 2139095039;
	fma.rn.f32 	%f139, %f122, 0f7F800000, 0f7F800000;
	selp.f32 	%f140, %f139, %f138, %p11;
	setp.eq.f32 	%p12, %f122, 0f00000000;
	selp.f32 	%f141, 0fFF800000, %f140, %p12;
	fma.rn.f32 	%f142, %f120, %f141, %f108;
	add.s32 	%r35, %r35, 4;
	setp.ne.s32 	%p13, %r35, 1000;
	@%p13 bra 	$L__BB2_1;
	st.global.f32 	[%rd1], %f142;
	ret;

}
	// .globl	_Z13stress_atomicPf
.visible .entry _Z13stress_atomicPf(
	.param .u64 .ptr .align 1 _Z13stress_atomicPf_param_0
)
{
	.reg .pred 	%p<2>;
	.reg .b32 	%r<9>;
	.reg .b32 	%f<28>;
	.reg .b64 	%rd<5>;

	ld.param.u64 	%rd3, [_Z13stress_atomicPf_param_0];
	cvta.to.global.u64 	%rd1, %rd3;
	mov.u32 	%r4, %ctaid.x;
	mov.u32 	%r5, %ntid.x;
	mov.u32 	%r6, %tid.x;
	mad.lo.s32 	%r7, %r4, %r5, %r6;
	mul.wide.s32 	%rd4, %r7, 4;
	add.s64 	%rd2, %rd1, %rd4;
	mov.f32 	%f27, 0f00000000;
	mov.b32 	%r8, 0;
$L__BB3_1:
	atom.global.add.f32 	%f4, [%rd1], 0f3F800000;
	ld.global.f32 	%f5, [%rd2];
	add.f32 	%f6, %f27, %f5;
	atom.global.add.f32 	%f7, [%rd1], 0f3F800000;
	ld.global.f32 	%f8, [%rd2];
	add.f32 	%f9, %f6, %f8;
	atom.global.add.f32 	%f10, [%rd1], 0f3F800000;
	ld.global.f32 	%f11, [%rd2];
	add.f32 	%f12, %f9, %f11;
	atom.global.add.f32 	%f13, [%rd1], 0f3F800000;
	ld.global.f32 	%f14, [%rd2];
	add.f32 	%f15, %f12, %f14;
	atom.global.add.f32 	%f16, [%rd1], 0f3F800000;
	ld.global.f32 	%f17, [%rd2];
	add.f32 	%f18, %f15, %f17;
	atom.global.add.f32 	%f19, [%rd1], 0f3F800000;
	ld.global.f32 	%f20, [%rd2];
	add.f32 	%f21, %f18, %f20;
	atom.global.add.f32 	%f22, [%rd1], 0f3F800000;
	ld.global.f32 	%f23, [%rd2];
	add.f32 	%f24, %f21, %f23;
	atom.global.add.f32 	%f25, [%rd1], 0f3F800000;
	ld.global.f32 	%f26, [%rd2];
	add.f32 	%f27, %f24, %f26;
	add.s32 	%r8, %r8, 8;
	setp.ne.s32 	%p1, %r8, 1000;
	@%p1 bra 	$L__BB3_1;
	st.global.f32 	[%rd2], %f27;
	ret;

}


// ===== COMPILED SASS (sm_100) =====

	.target	sm_100

	.elftype	@"ET_EXEC"


//--------------------- .note.nv.tkinfo           --------------------------
	.section	.note.nv.tkinfo,"",@"SHT_NOTE"
	.sectionflags	@"SHF_NOTE_NV_TKINFO"
	.tkinfo
        /*0018*/ 	.word	0x00000002
        /*0030*/ 	.string	""
        /*0030*/ 	.string	"ptxas"
        /*0030*/ 	.string	"Cuda compilation tools, release 13.0, V13.0.88"
        /*0030*/ 	.string	"Build cuda_13.0.r13.0/compiler.36424714_0"
        /*0030*/ 	.string	"-arch sm_100 -m 64 "



//--------------------- .note.nv.cuinfo           --------------------------
	.section	.note.nv.cuinfo,"",@"SHT_NOTE"
	.sectionflags	@"SHF_NOTE_NV_CUINFO"
        /*0018*/ 	.short	0x0002
        /*001a*/ 	.short	0x0064
        /*001c*/ 	.short	0x0082
	.zero		2


//--------------------- .nv.info                  --------------------------
	.section	.nv.info,"",@"SHT_CUDA_INFO"
	.align	4


	//----- nvinfo : EIATTR_REGCOUNT
	.align		4
        /*0000*/ 	.byte	0x04, 0x2f
        /*0002*/ 	.short	(.L_2 - .L_1)
	.align		4
.L_1:
        /*0004*/ 	.word	index@(_Z14stress_computePf)
        /*0008*/ 	.word	0x0000001e


	//----- nvinfo : EIATTR_FRAME_SIZE
	.align		4
.L_2:
        /*000c*/ 	.byte	0x04, 0x11
        /*000e*/ 	.short	(.L_4 - .L_3)
	.align		4
.L_3:
        /*0010*/ 	.word	index@(_Z14stress_computePf)
        /*0014*/ 	.word	0x00000000


	//----- nvinfo : EIATTR_REGCOUNT
	.align		4
.L_4:
        /*0018*/ 	.byte	0x04, 0x2f
        /*001a*/ 	.short	(.L_6 - .L_5)
	.align		4
.L_5:
        /*001c*/ 	.word	index@(_Z13stress_memoryPf)
        /*0020*/ 	.word	0x0000001a


	//----- nvinfo : EIATTR_FRAME_SIZE
	.align		4
.L_6:
        /*0024*/ 	.byte	0x04, 0x11
        /*0026*/ 	.short	(.L_8 - .L_7)
	.align		4
.L_7:
        /*0028*/ 	.word	index@(_Z13stress_memoryPf)
        /*002c*/ 	.word	0x00000000


	//----- nvinfo : EIATTR_REGCOUNT
	.align		4
.L_8:
        /*0030*/ 	.byte	0x04, 0x2f
        /*0032*/ 	.short	(.L_10 - .L_9)
	.align		4
.L_9:
        /*0034*/ 	.word	index@(_Z9stress_xuPf)
        /*0038*/ 	.word	0x0000001e


	//----- nvinfo : EIATTR_FRAME_SIZE
	.align		4
.L_10:
        /*003c*/ 	.byte	0x04, 0x11
        /*003e*/ 	.short	(.L_12 - .L_11)
	.align		4
.L_11:
        /*0040*/ 	.word	index@(_Z9stress_xuPf)
        /*0044*/ 	.word	0x00000000


	//----- nvinfo : EIATTR_REGCOUNT
	.align		4
.L_12:
        /*0048*/ 	.byte	0x04, 0x2f
        /*004a*/ 	.short	(.L_14 - .L_13)
	.align		4
.L_13:
        /*004c*/ 	.word	index@(_Z13stress_atomicPf)
        /*0050*/ 	.word	0x0000001e


	//----- nvinfo : EIATTR_FRAME_SIZE
	.align		4
.L_14:
        /*0054*/ 	.byte	0x04, 0x11
        /*0056*/ 	.short	(.L_16 - .L_15)
	.align		4
.L_15:
        /*0058*/ 	.word	index@(_Z13stress_atomicPf)
        /*005c*/ 	.word	0x00000000


	//----- nvinfo : EIATTR_MIN_STACK_SIZE
	.align		4
.L_16:
        /*0060*/ 	.byte	0x04, 0x12
        /*0062*/ 	.short	(.L_18 - .L_17)
	.align		4
.L_17:
        /*0064*/ 	.word	index@(_Z13stress_atomicPf)
        /*0068*/ 	.word	0x00000000


	//----- nvinfo : EIATTR_MIN_STACK_SIZE
	.align		4
.L_18:
        /*006c*/ 	.byte	0x04, 0x12
        /*006e*/ 	.short	(.L_20 - .L_19)
	.align		4
.L_19:
        /*0070*/ 	.word	index@(_Z9stress_xuPf)
        /*0074*/ 	.word	0x00000000


	//----- nvinfo : EIATTR_MIN_STACK_SIZE
	.align		4
.L_20:
        /*0078*/ 	.byte	0x04, 0x12
        /*007a*/ 	.short	(.L_22 - .L_21)
	.align		4
.L_21:
        /*007c*/ 	.word	index@(_Z13stress_memoryPf)
        /*0080*/ 	.word	0x00000000


	//----- nvinfo : EIATTR_MIN_STACK_SIZE
	.align		4
.L_22:
        /*0084*/ 	.byte	0x04, 0x12
        /*0086*/ 	.short	(.L_24 - .L_23)
	.align		4
.L_23:
        /*0088*/ 	.word	index@(_Z14stress_computePf)
        /*008c*/ 	.word	0x00000000
.L_24:


//--------------------- .nv.compat                --------------------------
	.section	.nv.compat,"",@"SHT_CUDA_COMPAT_INFO"
	.align	4
        /*0000*/ 	.byte	0x02, 0x09, 0x00, 0x00, 0x02, 0x02, 0x01, 0x00, 0x02, 0x05, 0x05, 0x00, 0x03, 0x07, 0x01, 0x01
        /*0010*/ 	.byte	0x02, 0x03, 0x00, 0x00, 0x02, 0x06, 0x01, 0x00, 0x04, 0x0b, 0x08, 0x00, 0x01, 0x00, 0x00, 0x00
        /*0020*/ 	.byte	0x00, 0x00, 0x00, 0x00


//--------------------- .nv.info._Z13stress_atomicPf --------------------------
	.section	.nv.info._Z13stress_atomicPf,"",@"SHT_CUDA_INFO"
	.sectionflags	@""
	.align	4


	//----- nvinfo : EIATTR_CUDA_API_VERSION
	.align		4
        /*0000*/ 	.byte	0x04, 0x37
        /*0002*/ 	.short	(.L_26 - .L_25)
.L_25:
        /*0004*/ 	.word	0x00000082


	//----- nvinfo : EIATTR_KPARAM_INFO
	.align		4
.L_26:
        /*0008*/ 	.byte	0x04, 0x17
        /*000a*/ 	.short	(.L_28 - .L_27)
.L_27:
        /*000c*/ 	.word	0x00000000
        /*0010*/ 	.short	0x0000
        /*0012*/ 	.short	0x0000
        /*0014*/ 	.byte	0x00, 0xf5, 0x21, 0x00


	//----- nvinfo : EIATTR_SPARSE_MMA_MASK
	.align		4
.L_28:
        /*0018*/ 	.byte	0x03, 0x50
        /*001a*/ 	.short	0x0000


	//----- nvinfo : EIATTR_MAXREG_COUNT
	.align		4
        /*001c*/ 	.byte	0x03, 0x1b
        /*001e*/ 	.short	0x00ff


	//----- nvinfo : EIATTR_MERCURY_ISA_VERSION
	.align		4
        /*0020*/ 	.byte	0x03, 0x5f
        /*0022*/ 	.short	0x0101


	//----- nvinfo : EIATTR_VRC_CTA_INIT_COUNT
	.align		4
        /*0024*/ 	.byte	0x02, 0x4a
	.zero		1
	.zero		1


	//----- nvinfo : EIATTR_EXIT_INSTR_OFFSETS
	.align		4
        /*0028*/ 	.byte	0x04, 0x1c
        /*002a*/ 	.short	(.L_30 - .L_29)


	//   ....[0]....
.L_29:
        /*002c*/ 	.word	0x00000880


	//----- nvinfo : EIATTR_CBANK_PARAM_SIZE
	.align		4
.L_30:
        /*0030*/ 	.byte	0x03, 0x19
        /*0032*/ 	.short	0x0008


	//----- nvinfo : EIATTR_PARAM_CBANK
	.align		4
        /*0034*/ 	.byte	0x04, 0x0a
        /*0036*/ 	.short	(.L_32 - .L_31)
	.align		4
.L_31:
        /*0038*/ 	.word	index@(.nv.constant0._Z13stress_atomicPf)
        /*003c*/ 	.short	0x0380
        /*003e*/ 	.short	0x0008


	//----- nvinfo : EIATTR_SW_WAR
	.align		4
.L_32:
        /*0040*/ 	.byte	0x04, 0x36
        /*0042*/ 	.short	(.L_34 - .L_33)
.L_33:
        /*0044*/ 	.word	0x00000008
.L_34:


//--------------------- .nv.info._Z9stress_xuPf   --------------------------
	.section	.nv.info._Z9stress_xuPf,"",@"SHT_CUDA_INFO"
	.sectionflags	@""
	.align	4


	//----- nvinfo : EIATTR_CUDA_API_VERSION
	.align		4
        /*0000*/ 	.byte	0x04, 0x37
        /*0002*/ 	.short	(.L_36 - .L_35)
.L_35:
        /*0004*/ 	.word	0x00000082


	//----- nvinfo : EIATTR_KPARAM_INFO
	.align		4
.L_36:
        /*0008*/ 	.byte	0x04, 0x17
        /*000a*/ 	.short	(.L_38 - .L_37)
.L_37:
        /*000c*/ 	.word	0x00000000
        /*0010*/ 	.short	0x0000
        /*0012*/ 	.short	0x0000
        /*0014*/ 	.byte	0x00, 0xf5, 0x21, 0x00


	//----- nvinfo : EIATTR_SPARSE_MMA_MASK
	.align		4
.L_38:
        /*0018*/ 	.byte	0x03, 0x50
        /*001a*/ 	.short	0x0000


	//----- nvinfo : EIATTR_MAXREG_COUNT
	.align		4
        /*001c*/ 	.byte	0x03, 0x1b
        /*001e*/ 	.short	0x00ff


	//----- nvinfo : EIATTR_MERCURY_ISA_VERSION
	.align		4
        /*0020*/ 	.byte	0x03, 0x5f
        /*0022*/ 	.short	0x0101


	//----- nvinfo : EIATTR_VRC_CTA_INIT_COUNT
	.align		4
        /*0024*/ 	.byte	0x02, 0x4a
	.zero		1
	.zero		1


	//----- nvinfo : EIATTR_EXIT_INSTR_OFFSETS
	.align		4
        /*0028*/ 	.byte	0x04, 0x1c
        /*002a*/ 	.short	(.L_40 - .L_39)


	//   ....[0]....
.L_39:
        /*002c*/ 	.word	0x00000a20


	//----- nvinfo : EIATTR_CBANK_PARAM_SIZE
	.align		4
.L_40:
        /*0030*/ 	.byte	0x03, 0x19
        /*0032*/ 	.short	0x0008


	//----- nvinfo : EIATTR_PARAM_CBANK
	.align		4
        /*0034*/ 	.byte	0x04, 0x0a
        /*0036*/ 	.short	(.L_42 - .L_41)
	.align		4
.L_41:
        /*0038*/ 	.word	index@(.nv.constant0._Z9stress_xuPf)
        /*003c*/ 	.short	0x0380
        /*003e*/ 	.short	0x0008


	//----- nvinfo : EIATTR_SW_WAR
	.align		4
.L_42:
        /*0040*/ 	.byte	0x04, 0x36
        /*0042*/ 	.short	(.L_44 - .L_43)
.L_43:
        /*0044*/ 	.word	0x00000008
.L_44:


//--------------------- .nv.info._Z13stress_memoryPf --------------------------
	.section	.nv.info._Z13stress_memoryPf,"",@"SHT_CUDA_INFO"
	.sectionflags	@""
	.align	4


	//----- nvinfo : EIATTR_CUDA_API_VERSION
	.align		4
        /*0000*/ 	.byte	0x04, 0x37
        /*0002*/ 	.short	(.L_46 - .L_45)
.L_45:
        /*0004*/ 	.word	0x00000082


	//----- nvinfo : EIATTR_KPARAM_INFO
	.align		4
.L_46:
        /*0008*/ 	.byte	0x04, 0x17
        /*000a*/ 	.short	(.L_48 - .L_47)
.L_47:
        /*000c*/ 	.word	0x00000000
        /*0010*/ 	.short	0x0000
        /*0012*/ 	.short	0x0000
        /*0014*/ 	.byte	0x00, 0xf5, 0x21, 0x00


	//----- nvinfo : EIATTR_SPARSE_MMA_MASK
	.align		4
.L_48:
        /*0018*/ 	.byte	0x03, 0x50
        /*001a*/ 	.short	0x0000


	//----- nvinfo : EIATTR_MAXREG_COUNT
	.align		4
        /*001c*/ 	.byte	0x03, 0x1b
        /*001e*/ 	.short	0x00ff


	//----- nvinfo : EIATTR_MERCURY_ISA_VERSION
	.align		4
        /*0020*/ 	.byte	0x03, 0x5f
        /*0022*/ 	.short	0x0101


	//----- nvinfo : EIATTR_VRC_CTA_INIT_COUNT
	.align		4
        /*0024*/ 	.byte	0x02, 0x4a
	.zero		1
	.zero		1


	//----- nvinfo : EIATTR_EXIT_INSTR_OFFSETS
	.align		4
        /*0028*/ 	.byte	0x04, 0x1c
        /*002a*/ 	.short	(.L_50 - .L_49)


	//   ....[0]....
.L_49:
        /*002c*/ 	.word	0x000004f0


	//----- nvinfo : EIATTR_CBANK_PARAM_SIZE
	.align		4
.L_50:
        /*0030*/ 	.byte	0x03, 0x19
        /*0032*/ 	.short	0x0008


	//----- nvinfo : EIATTR_PARAM_CBANK
	.align		4
        /*0034*/ 	.byte	0x04, 0x0a
        /*0036*/ 	.short	(.L_52 - .L_51)
	.align		4
.L_51:
        /*0038*/ 	.word	index@(.nv.constant0._Z13stress_memoryPf)
        /*003c*/ 	.short	0x0380
        /*003e*/ 	.short	0x0008


	//----- nvinfo : EIATTR_SW_WAR
	.align		4
.L_52:
        /*0040*/ 	.byte	0x04, 0x36
        /*0042*/ 	.short	(.L_54 - .L_53)
.L_53:
        /*0044*/ 	.word	0x00000008
.L_54:


//--------------------- .nv.info._Z14stress_computePf --------------------------
	.section	.nv.info._Z14stress_computePf,"",@"SHT_CUDA_INFO"
	.sectionflags	@""
	.align	4


	//----- nvinfo : EIATTR_CUDA_API_VERSION
	.align		4
        /*0000*/ 	.byte	0x04, 0x37
        /*0002*/ 	.short	(.L_56 - .L_55)
.L_55:
        /*0004*/ 	.word	0x00000082


	//----- nvinfo : EIATTR_KPARAM_INFO
	.align		4
.L_56:
        /*0008*/ 	.byte	0x04, 0x17
        /*000a*/ 	.short	(.L_58 - .L_57)
.L_57:
        /*000c*/ 	.word	0x00000000
        /*0010*/ 	.short	0x0000
        /*0012*/ 	.short	0x0000
        /*0014*/ 	.byte	0x00, 0xf5, 0x21, 0x00


	//----- nvinfo : EIATTR_SPARSE_MMA_MASK
	.align		4
.L_58:
        /*0018*/ 	.byte	0x03, 0x50
        /*001a*/ 	.short	0x0000


	//----- nvinfo : EIATTR_MAXREG_COUNT
	.align		4
        /*001c*/ 	.byte	0x03, 0x1b
        /*001e*/ 	.short	0x00ff


	//----- nvinfo : EIATTR_MERCURY_ISA_VERSION
	.align		4
        /*0020*/ 	.byte	0x03, 0x5f
        /*0022*/ 	.short	0x0101


	//----- nvinfo : EIATTR_VRC_CTA_INIT_COUNT
	.align		4
        /*0024*/ 	.byte	0x02, 0x4a
	.zero		1
	.zero		1


	//----- nvinfo : EIATTR_EXIT_INSTR_OFFSETS
	.align		4
        /*0028*/ 	.byte	0x04, 0x1c
        /*002a*/ 	.short	(.L_60 - .L_59)


	//   ....[0]....
.L_59:
        /*002c*/ 	.word	0x00000fc0


	//----- nvinfo : EIATTR_CRS_STACK_SIZE
	.align		4
.L_60:
        /*0030*/ 	.byte	0x04, 0x1e
        /*0032*/ 	.short	(.L_62 - .L_61)
.L_61:
        /*0034*/ 	.word	0x00000000


	//----- nvinfo : EIATTR_CBANK_PARAM_SIZE
	.align		4
.L_62:
        /*0038*/ 	.byte	0x03, 0x19
        /*003a*/ 	.short	0x0008


	//----- nvinfo : EIATTR_PARAM_CBANK
	.align		4
        /*003c*/ 	.byte	0x04, 0x0a
        /*003e*/ 	.short	(.L_64 - .L_63)
	.align		4
.L_63:
        /*0040*/ 	.word	index@(.nv.constant0._Z14stress_computePf)
        /*0044*/ 	.short	0x0380
        /*0046*/ 	.short	0x0008


	//----- nvinfo : EIATTR_SW_WAR
	.align		4
.L_64:
        /*0048*/ 	.byte	0x04, 0x36
        /*004a*/ 	.short	(.L_66 - .L_65)
.L_65:
        /*004c*/ 	.word	0x00000008
.L_66:


//--------------------- .nv.callgraph             --------------------------
	.section	.nv.callgraph,"",@"SHT_CUDA_CALLGRAPH"
	.align	4
	.sectionentsize	8
	.align		4
        /*0000*/ 	.word	0x00000000
	.align		4
        /*0004*/ 	.word	0xffffffff
	.align		4
        /*0008*/ 	.word	0x00000000
	.align		4
        /*000c*/ 	.word	0xfffffffe
	.align		4
        /*0010*/ 	.word	0x00000000
	.align		4
        /*0014*/ 	.word	0xfffffffd
	.align		4
        /*0018*/ 	.word	0x00000000
	.align		4
        /*001c*/ 	.word	0xfffffffc


//--------------------- .nv.constant4             --------------------------
	.section	.nv.constant4,"a",@progbits
	.align	8
	.align		8
.nv.constant4:
        /*0000*/ 	.dword	__cudart_i2opi_f


//--------------------- .text._Z13stress_atomicPf --------------------------
	.section	.text._Z13stress_atomicPf,"ax",@progbits
	.align	128
        .global         _Z13stress_atomicPf
        .type           _Z13stress_atomicPf,@function
        .size           _Z13stress_atomicPf,(.L_x_18 - _Z13stress_atomicPf)
        .other          _Z13stress_atomicPf,@"STO_CUDA_ENTRY STV_DEFAULT"
_Z13stress_atomicPf:
.text._Z13stress_atomicPf:
[----:B------:R-:W-:Y:S01]  /*0000*/  LDC R1, c[0x0][0x37c] ;  /* 0x0000df00ff017b82 */ /* 0x000fe20000000800 */
[----:B------:R-:W0:Y:S07]  /*0010*/  S2R R0, SR_TID.X ;  /* 0x0000000000007919 */ /* 0x000e2e0000002100 */
[----:B------:R-:W0:Y:S01]  /*0020*/  S2UR UR4, SR_CTAID.X ;  /* 0x00000000000479c3 */ /* 0x000e220000002500 */
[----:B------:R-:W-:Y:S01]  /*0030*/  HFMA2 R11, -RZ, RZ, 0, 0 ;  /* 0x00000000ff0b7431 */ /* 0x000fe200000001ff */
[----:B------:R-:W1:Y:S06]  /*0040*/  LDCU.64 UR6, c[0x0][0x358] ;  /* 0x00006b00ff0677ac */ /* 0x000e6c0008000a00 */
[----:B------:R-:W0:Y:S08]  /*0050*/  LDC R5, c[0x0][0x360] ;  /* 0x0000d800ff057b82 */ /* 0x000e300000000800 */
[----:B------:R-:W2:Y:S01]  /*0060*/  LDC.64 R2, c[0x0][0x380] ;  /* 0x0000e000ff027b82 */ /* 0x000ea20000000a00 */
[----:B0-----:R-:W-:Y:S01]  /*0070*/  IMAD R5, R5, UR4, R0 ;  /* 0x0000000405057c24 */ /* 0x001fe2000f8e0200 */
[----:B------:R-:W-:-:S03]  /*0080*/  UMOV UR4, URZ ;  /* 0x000000ff00047c82 */ /* 0x000fc60008000000 */
[----:B-12---:R-:W-:-:S07]  /*0090*/  IMAD.WIDE R2, R5, 0x4, R2 ;  /* 0x0000000405027825 */ /* 0x006fce00078e0202 */
.L_x_0:
[----:B------:R-:W0:Y:S01]  /*00a0*/  LDC.64 R4, c[0x0][0x380] ;  /* 0x0000e000ff047b82 */ /* 0x000e220000000a00 */
[----:B------:R-:W-:-:S05]  /*00b0*/  MOV R7, 0x3f800000 ;  /* 0x3f80000000077802 */ /* 0x000fca0000000f00 */
[----:B0-----:R0:W-:Y:S04]  /*00c0*/  REDG.E.ADD.F32.FTZ.RN.STRONG.GPU desc[UR6][R4.64], R7 ;  /* 0x00000007040079a6 */ /* 0x0011e8000c12f306 */
[----:B------:R-:W2:Y:S04]  /*00d0*/  LDG.E R10, desc[UR6][R2.64] ;  /* 0x00000006020a7981 */ /* 0x000ea8000c1e1900 */
[----:B------:R0:W-:Y:S04]  /*00e0*/  REDG.E.ADD.F32.FTZ.RN.STRONG.GPU desc[UR6][R4.64], R7 ;  /* 0x00000007040079a6 */ /* 0x0001e8000c12f306 */
[----:B------:R-:W3:Y:S04]  /*00f0*/  LDG.E R12, desc[UR6][R2.64] ;  /* 0x00000006020c7981 */ /* 0x000ee8000c1e1900 */
[----:B------:R0:W-:Y:S04]  /*0100*/  REDG.E.ADD.F32.FTZ.RN.STRONG.GPU desc[UR6][R4.64], R7 ;  /* 0x00000007040079a6 */ /* 0x0001e8000c12f306 */
[----:B------:R-:W4:Y:S04]  /*0110*/  LDG.E R25, desc[UR6][R2.64] ;  /* 0x0000000602197981 */ /* 0x000f28000c1e1900 */
[----:B------:R0:W-:Y:S04]  /*0120*/  REDG.E.ADD.F32.FTZ.RN.STRONG.GPU desc[UR6][R4.64], R7 ;  /* 0x00000007040079a6 */ /* 0x0001e8000c12f306 */
[----:B------:R-:W5:Y:S04]  /*0130*/  LDG.E R13, desc[UR6][R2.64] ;  /* 0x00000006020d7981 */ /* 0x000f68000c1e1900 */
        /* <DEDUP_REMOVED lines=30> */
[----:B------:R0:W-:Y:S01]  /*0320*/  REDG.E.ADD.F32.FTZ.RN.STRONG.GPU desc[UR6][R4.64], R7 ;  /* 0x00000007040079a6 */ /* 0x0001e2000c12f306 */
[----:B--2---:R-:W-:-:S03]  /*0330*/  FADD R11, R10, R11 ;  /* 0x0000000b0a0b7221 */ /* 0x004fc60000000000 */
[----:B------:R-:W2:Y:S04]  /*0340*/  LDG.E R10, desc[UR6][R2.64] ;  /* 0x00000006020a7981 */ /* 0x000ea8000c1e1900 */
[----:B------:R0:W-:Y:S01]  /*0350*/  REDG.E.ADD.F32.FTZ.RN.STRONG.GPU desc[UR6][R4.64], R7 ;  /* 0x00000007040079a6 */ /* 0x0001e2000c12f306 */
[----:B---3--:R-:W-:-:S03]  /*0360*/  FADD R12, R11, R12 ;  /* 0x0000000c0b0c7221 */ /* 0x008fc60000000000 */
[----:B------:R-:W3:Y:S04]  /*0370*/  LDG.E R11, desc[UR6][R2.64] ;  /* 0x00000006020b7981 */ /* 0x000ee8000c1e1900 */
[----:B------:R0:W-:Y:S01]  /*0380*/  REDG.E.ADD.F32.FTZ.RN.STRONG.GPU desc[UR6][R4.64], R7 ;  /* 0x00000007040079a6 */ /* 0x0001e2000c12f306 */
[----:B----4-:R-:W-:-:S03]  /*0390*/  FADD R26, R12, R25 ;  /* 0x000000190c1a7221 */ /* 0x010fc60000000000 */
[----:B------:R-:W4:Y:S04]  /*03a0*/  LDG.E R12, desc[UR6][R2.64] ;  /* 0x00000006020c7981 */ /* 0x000f28000c1e1900 */
[----:B------:R0:W-:Y:S01]  /*03b0*/  REDG.E.ADD.F32.FTZ.RN.STRONG.GPU desc[UR6][R4.64], R7 ;  /* 0x00000007040079a6 */ /* 0x0001e2000c12f306 */
[----:B-----5:R-:W-:-:S03]  /*03c0*/  FADD R25, R26, R13 ;  /* 0x0000000d1a197221 */ /* 0x020fc60000000000 */
[----:B------:R-:W5:Y:S04]  /*03d0*/  LDG.E R13, desc[UR6][R2.64] ;  /* 0x00000006020d7981 */ /* 0x000f68000c1e1900 */
[----:B------:R0:W-:Y:S01]  /*03e0*/  REDG.E.ADD.F32.FTZ.RN.STRONG.GPU desc[UR6][R4.64], R7 ;  /* 0x00000007040079a6 */ /* 0x0001e2000c12f306 */
[----:B------:R-:W-:-:S03]  /*03f0*/  FADD R26, R25, R14 ;  /* 0x0000000e191a7221 */ /* 0x000fc60000000000 */
        /* <DEDUP_REMOVED lines=40> */
[----:B------:R0:W-:Y:S04]  /*0680*/  REDG.E.ADD.F32.FTZ.RN.STRONG.GPU desc[UR6][R4.64], R7 ;  /* 0x00000007040079a6 */ /* 0x0001e8000c12f306 */
[----:B------:R-:W5:Y:S01]  /*0690*/  LDG.E R25, desc[UR6][R2.64] ;  /* 0x0000000602197981 */ /* 0x000f62000c1e1900 */
[----:B------:R-:W-:-:S03]  /*06a0*/  FADD R27, R26, R9 ;  /* 0x000000091a1b7221 */ /* 0x000fc60000000000 */
[----:B------:R0:W-:Y:S04]  /*06b0*/  REDG.E.ADD.F32.FTZ.RN.STRONG.GPU desc[UR6][R4.64], R7 ;  /* 0x00000007040079a6 */ /* 0x0001e8000c12f306 */
[----:B------:R-:W5:Y:S04]  /*06c0*/  LDG.E R9, desc[UR6][R2.64] ;  /* 0x0000000602097981 */ /* 0x000f68000c1e1900 */
[----:B------:R0:W-:Y:S04]  /*06d0*/  REDG.E.ADD.F32.FTZ.RN.STRONG.GPU desc[UR6][R4.64], R7 ;  /* 0x00000007040079a6 */ /* 0x0001e8000c12f306 */
[----:B------:R-:W5:Y:S01]  /*06e0*/  LDG.E R26, desc[UR6][R2.64] ;  /* 0x00000006021a7981 */ /* 0x000f62000c1e1900 */
[----:B------:R-:W-:-:S04]  /*06f0*/  UIADD3 UR4, UPT, UPT, UR4, 0x28, URZ ;  /* 0x0000002804047890 */ /* 0x000fc8000fffe0ff */
[----:B------:R-:W-:Y:S01]  /*0700*/  UISETP.NE.AND UP0, UPT, UR4, 0x3e8, UPT ;  /* 0x000003e80400788c */ /* 0x000fe2000bf05270 */
[----:B--2---:R-:W-:-:S04]  /*0710*/  FADD R10, R27, R10 ;  /* 0x0000000a1b0a7221 */ /* 0x004fc80000000000 */
[----:B---3--:R-:W-:-:S04]  /*0720*/  FADD R11, R10, R11 ;  /* 0x0000000b0a0b7221 */ /* 0x008fc80000000000 */
[----:B----4-:R-:W-:-:S04]  /*0730*/  FADD R12, R11, R12 ;  /* 0x0000000c0b0c7221 */ /* 0x010fc80000000000 */
[----:B-----5:R-:W-:-:S04]  /*0740*/  FADD R13, R12, R13 ;  /* 0x0000000d0c0d7221 */ /* 0x020fc80000000000 */
[----:B------:R-:W-:-:S04]  /*0750*/  FADD R14, R13, R14 ;  /* 0x0000000e0d0e7221 */ /* 0x000fc80000000000 */
        /* <DEDUP_REMOVED lines=15> */
[----:B------:R-:W-:Y:S01]  /*0850*/  FADD R11, R9, R26 ;  /* 0x0000001a090b7221 */ /* 0x000fe20000000000 */
[----:B0-----:R-:W-:Y:S06]  /*0860*/  BRA.U UP0, `(.L_x_0) ;  /* 0xfffffff9000c7547 */ /* 0x001fec000b83ffff */
[----:B------:R-:W-:Y:S01]  /*0870*/  STG.E desc[UR6][R2.64], R11 ;  /* 0x0000000b02007986 */ /* 0x000fe2000c101906 */
[----:B------:R-:W-:Y:S05]  /*0880*/  EXIT ;  /* 0x000000000000794d */ /* 0x000fea0003800000 */
.L_x_1:
[----:B------:R-:W-:-:S00]  /*0890*/  BRA `(.L_x_1) ;  /* 0xfffffffc00fc7947 */ /* 0x000fc0000383ffff */
[----:B------:R-:W-:-:S00]  /*08a0*/  NOP ;  /* 0x0000000000007918 */ /* 0x000fc00000000000 */
        /* <DEDUP_REMOVED lines=13> */
.L_x_18:


//--------------------- .text._Z9stress_xuPf      --------------------------
	.section	.text._Z9stress_xuPf,"ax",@progbits
	.align	128
        .global         _Z9stress_xuPf
        .type           _Z9stress_xuPf,@function
        .size           _Z9stress_xuPf,(.L_x_19 - _Z9stress_xuPf)
        .other          _Z9stress_xuPf,@"STO_CUDA_ENTRY STV_DEFAULT"
_Z9stress_xuPf:
.text._Z9stress_xuPf:
[----:B------:R-:W-:Y:S01]  /*0000*/  LDC R1, c[0x0][0x37c] ;  /* 0x0000df00ff017b82 */ /* 0x000fe20000000800 */
[----:B------:R-:W0:Y:S07]  /*0010*/  S2R R0, SR_TID.X ;  /* 0x0000000000007919 */ /* 0x000e2e0000002100 */
[----:B------:R-:W0:Y:S01]  /*0020*/  S2UR UR4, SR_CTAID.X ;  /* 0x00000000000479c3 */ /* 0x000e220000002500 */
[----:B------:R-:W1:Y:S07]  /*0030*/  LDCU.64 UR8, c[0x0][0x358] ;  /* 0x00006b00ff0877ac */ /* 0x000e6e0008000a00 */
[----:B------:R-:W0:Y:S08]  /*0040*/  LDC R5, c[0x0][0x360] ;  /* 0x0000d800ff057b82 */ /* 0x000e300000000800 */
[----:B------:R-:W2:Y:S01]  /*0050*/  LDC.64 R2, c[0x0][0x380] ;  /* 0x0000e000ff027b82 */ /* 0x000ea20000000a00 */
[----:B0-----:R-:W-:-:S04]  /*0060*/  IMAD R5, R5, UR4, R0 ;  /* 0x0000000405057c24 */ /* 0x001fc8000f8e0200 */
[----:B--2---:R-:W-:-:S05]  /*0070*/  IMAD.WIDE R2, R5, 0x4, R2 ;  /* 0x0000000405027825 */ /* 0x004fca00078e0202 */
[----:B-1----:R0:W5:Y:S01]  /*0080*/  LDG.E R0, desc[UR8][R2.64] ;  /* 0x0000000802007981 */ /* 0x002162000c1e1900 */
[----:B------:R-:W-:Y:S01]  /*0090*/  HFMA2 R7, -RZ, RZ, 0, 0 ;  /* 0x00000000ff077431 */ /* 0x000fe200000001ff */
[----:B------:R-:W-:-:S06]  /*00a0*/  UMOV UR4, URZ ;  /* 0x000000ff00047c82 */ /* 0x000fcc0008000000 */
.L_x_2:
[----:B------:R-:W-:Y:S01]  /*00b0*/  I2FP.F32.U32 R5, UR4 ;  /* 0x0000000400057c45 */ /* 0x000fe20008201000 */
[----:B------:R-:W-:Y:S01]  /*00c0*/  UIADD3 UR5, UPT, UPT, UR4, 0x1, URZ ;  /* 0x0000000104057890 */ /* 0x000fe2000fffe0ff */
[----:B------:R-:W-:Y:S01]  /*00d0*/  MOV R13, 0x3bbb989d ;  /* 0x3bbb989d000d7802 */ /* 0x000fe20000000f00 */
[----:B------:R-:W-:Y:S01]  /*00e0*/  UIADD3 UR6, UPT, UPT, UR4, 0x2, URZ ;  /* 0x0000000204067890 */ /* 0x000fe2000fffe0ff */
[----:B------:R-:W-:Y:S01]  /*00f0*/  MOV R9, 0x437c0000 ;  /* 0x437c000000097802 */ /* 0x000fe20000000f00 */
[----:B-----5:R-:W-:Y:S02]  /*0100*/  FMUL R6, R0, R5 ;  /* 0x0000000500067220 */ /* 0x020fe40000400000 */
[----:B------:R-:W-:Y:S01]  /*0110*/  I2FP.F32.U32 R5, UR5 ;  /* 0x0000000500057c45 */ /* 0x000fe20008201000 */
[----:B------:R-:W-:Y:S01]  /*0120*/  UIADD3 UR5, UPT, UPT, UR4, 0x3, URZ ;  /* 0x0000000304057890 */ /* 0x000fe2000fffe0ff */
[----:B------:R-:W-:Y:S01]  /*0130*/  FFMA.SAT R10, R6, R13, 0.5 ;  /* 0x3f000000060a7423 */ /* 0x000fe2000000200d */
[----:B------:R-:W-:Y:S01]  /*0140*/  I2FP.F32.U32 R11, UR6 ;  /* 0x00000006000b7c45 */ /* 0x000fe20008201000 */
[----:B------:R-:W-:Y:S01]  /*0150*/  UIADD3 UR4, UPT, UPT, UR4, 0x4, URZ ;  /* 0x0000000404047890 */ /* 0x000fe2000fffe0ff */
[----:B------:R-:W-:Y:S01]  /*0160*/  FMUL R5, R0, R5 ;  /* 0x0000000500057220 */ /* 0x000fe20000400000 */
[----:B------:R-:W-:Y:S01]  /*0170*/  FFMA.RM R10, R10, R9, 12582913 ;  /* 0x4b4000010a0a7423 */ /* 0x000fe20000004009 */
[----:B------:R-:W-:Y:S01]  /*0180*/  FSETP.GEU.AND P0, PT, R6, 1.175494350822287508e-38, PT ;  /* 0x008000000600780b */ /* 0x000fe20003f0e000 */
[----:B------:R-:W-:Y:S01]  /*0190*/  FMUL R4, R0, R11 ;  /* 0x0000000b00047220 */ /* 0x000fe20000400000 */
[-C--:B------:R-:W-:Y:S01]  /*01a0*/  FFMA.SAT R8, R5, R13.reuse, 0.5 ;  /* 0x3f00000005087423 */ /* 0x080fe2000000200d */
[----:B------:R-:W-:Y:S01]  /*01b0*/  FADD R15, R10, -12583039 ;  /* 0xcb40007f0a0f7421 */ /* 0x000fe20000000000 */
[----:B------:R-:W-:Y:S01]  /*01c0*/  I2FP.F32.U32 R19, UR5 ;  /* 0x0000000500137c45 */ /* 0x000fe20008201000 */
[----:B------:R-:W-:Y:S01]  /*01d0*/  FFMA.SAT R12, R4, R13, 0.5 ;  /* 0x3f000000040c7423 */ /* 0x000fe2000000200d */
[-C--:B------:R-:W-:Y:S01]  /*01e0*/  FFMA.RM R11, R8, R9.reuse, 12582913 ;  /* 0x4b400001080b7423 */ /* 0x080fe20000004009 */
[----:B------:R-:W-:Y:S01]  /*01f0*/  FFMA R15, R6, 1.4426950216293334961, -R15 ;  /* 0x3fb8aa3b060f7823 */ /* 0x000fe2000000080f */
[----:B------:R-:W-:Y:S01]  /*0200*/  SHF.L.U32 R10, R10, 0x17, RZ ;  /* 0x000000170a0a7819 */ /* 0x000fe200000006ff */
[----:B------:R-:W-:Y:S01]  /*0210*/  FFMA.RM R12, R12, R9, 12582913 ;  /* 0x4b4000010c0c7423 */ /* 0x000fe20000004009 */
[----:B------:R-:W-:Y:S01]  /*0220*/  FADD R8, R11, -12583039 ;  /* 0xcb40007f0b087421 */ /* 0x000fe20000000000 */
[C---:B------:R-:W-:Y:S01]  /*0230*/  FFMA R15, R6.reuse, 1.925963033500011079e-08, R15 ;  /* 0x32a57060060f7823 */ /* 0x040fe2000000000f */
[C---:B------:R-:W-:Y:S01]  /*0240*/  FSETP.GEU.AND P1, PT, R5.reuse, 1.175494350822287508e-38, PT ;  /* 0x008000000500780b */ /* 0x040fe20003f2e000 */
[----:B------:R-:W-:Y:S01]  /*0250*/  @!P0 FMUL R6, R6, 8388608 ;  /* 0x4b00000006068820 */ /* 0x000fe20000400000 */
[----:B------:R-:W-:Y:S01]  /*0260*/  FFMA R8, R5, 1.4426950216293334961, -R8 ;  /* 0x3fb8aa3b05087823 */ /* 0x000fe20000000808 */
[----:B------:R-:W-:Y:S01]  /*0270*/  FADD R17, R12, -12583039 ;  /* 0xcb40007f0c117421 */ /* 0x000fe20000000000 */
[----:B------:R-:W-:Y:S01]  /*0280*/  SHF.L.U32 R11, R11, 0x17, RZ ;  /* 0x000000170b0b7819 */ /* 0x000fe200000006ff */
[----:B------:R-:W1:Y:S01]  /*0290*/  MUFU.EX2 R15, R15 ;  /* 0x0000000f000f7308 */ /* 0x000e620000000800 */
[C---:B------:R-:W-:Y:S01]  /*02a0*/  FFMA R16, R5.reuse, 1.925963033500011079e-08, R8 ;  /* 0x32a5706005107823 */ /* 0x040fe20000000008 */
[----:B------:R-:W-:Y:S01]  /*02b0*/  FMUL R8, R0, R19 ;  /* 0x0000001300087220 */ /* 0x000fe20000400000 */
[----:B------:R-:W-:Y:S01]  /*02c0*/  IADD3 R14, PT, PT, R6, -0x3f2aaaab, RZ ;  /* 0xc0d55555060e7810 */ /* 0x000fe20007ffe0ff */
[C---:B------:R-:W-:Y:S01]  /*02d0*/  FFMA R17, R4.reuse, 1.4426950216293334961, -R17 ;  /* 0x3fb8aa3b04117823 */ /* 0x040fe20000000811 */
[----:B------:R-:W-:Y:S01]  /*02e0*/  FSETP.GEU.AND P2, PT, R4, 1.175494350822287508e-38, PT ;  /* 0x008000000400780b */ /* 0x000fe20003f4e000 */
[----:B------:R-:W-:Y:S01]  /*02f0*/  FFMA.SAT R18, R8, R13, 0.5 ;  /* 0x3f00000008127423 */ /* 0x000fe2000000200d */
[----:B------:R-:W-:Y:S01]  /*0300*/  LOP3.LUT R13, R14, 0xff800000, RZ, 0xc0, !PT ;  /* 0xff8000000e0d7812 */ /* 0x000fe200078ec0ff */
[----:B------:R-:W2:Y:S01]  /*0310*/  MUFU.EX2 R16, R16 ;  /* 0x0000001000107308 */ /* 0x000ea20000000800 */
[----:B------:R-:W-:Y:S01]  /*0320*/  FFMA R19, R4, 1.925963033500011079e-08, R17 ;  /* 0x32a5706004137823 */ /* 0x000fe20000000011 */
[----:B------:R-:W-:Y:S01]  /*0330*/  MOV R14, 0x3e055027 ;  /* 0x3e055027000e7802 */ /* 0x000fe20000000f00 */
[----:B------:R-:W-:Y:S01]  /*0340*/  FFMA.RM R9, R18, R9, 12582913 ;  /* 0x4b40000112097423 */ /* 0x000fe20000004009 */
[-C--:B------:R-:W-:Y:S01]  /*0350*/  IADD3 R17, PT, PT, R6, -R13.reuse, RZ ;  /* 0x8000000d06117210 */ /* 0x080fe20007ffe0ff */
[----:B------:R-:W-:Y:S01]  /*0360*/  @!P1 FMUL R5, R5, 8388608 ;  /* 0x4b00000005059820 */ /* 0x000fe20000400000 */
[----:B------:R-:W-:Y:S01]  /*0370*/  I2FP.F32.S32 R13, R13 ;  /* 0x0000000d000d7245 */ /* 0x000fe20000201400 */
[----:B------:R-:W-:Y:S01]  /*0380*/  UISETP.NE.AND UP0, UPT, UR4, 0x3e8, UPT ;  /* 0x000003e80400788c */ /* 0x000fe2000bf05270 */
[----:B------:R3:W4:Y:S01]  /*0390*/  MUFU.EX2 R20, R19 ;  /* 0x0000001300147308 */ /* 0x0007220000000800 */
[----:B-1----:R-:W-:Y:S01]  /*03a0*/  FMUL R10, R10, R15 ;  /* 0x0000000f0a0a7220 */ /* 0x002fe20000400000 */
[----:B------:R-:W-:Y:S01]  /*03b0*/  FADD R15, R17, -1 ;  /* 0xbf800000110f7421 */ /* 0x000fe20000000000 */
[----:B------:R-:W-:Y:S01]  /*03c0*/  SHF.L.U32 R17, R12, 0x17, RZ ;  /* 0x000000170c117819 */ /* 0x000fe200000006ff */
[----:B------:R-:W-:Y:S01]  /*03d0*/  @!P2 FMUL R4, R4, 8388608 ;  /* 0x4b0000000404a820 */ /* 0x000fe20000400000 */
[----:B------:R-:W-:Y:S01]  /*03e0*/  FSEL R27, RZ, -23, P2 ;  /* 0xc1b80000ff1b7808 */ /* 0x000fe20001000000 */
[----:B------:R-:W-:Y:S01]  /*03f0*/  FFMA R18, R15, -R14, 0.14084610342979431152 ;  /* 0x3e1039f60f127423 */ /* 0x000fe2000000080e */
[----:B------:R-:W-:Y:S01]  /*0400*/  ISETP.GT.U32.AND P3, PT, R6, 0x7f7fffff, PT ;  /* 0x7f7fffff0600780c */ /* 0x000fe20003f64070 */
[----:B--2---:R-:W-:-:S02]  /*0410*/  FMUL R12, R11, R16 ;  /* 0x000000100b0c7220 */ /* 0x004fc40000400000 */
[C---:B------:R-:W-:Y:S01]  /*0420*/  FFMA R18, R15.reuse, R18, -0.12148627638816833496 ;  /* 0xbdf8cdcc0f127423 */ /* 0x040fe20000000012 */
[----:B------:R-:W-:Y:S02]  /*0430*/  FSEL R16, RZ, -23, P0 ;  /* 0xc1b80000ff107808 */ /* 0x000fe40000000000 */
[----:B------:R-:W-:Y:S01]  /*0440*/  FSETP.GEU.AND P0, PT, R8, 1.175494350822287508e-38, PT ;  /* 0x008000000800780b */ /* 0x000fe20003f0e000 */
[----:B------:R-:W-:Y:S01]  /*0450*/  FFMA R18, R15, R18, 0.13980610668659210205 ;  /* 0x3e0f29550f127423 */ /* 0x000fe20000000012 */
[----:B---3--:R-:W-:Y:S01]  /*0460*/  IADD3 R19, PT, PT, R5, -0x3f2aaaab, RZ ;  /* 0xc0d5555505137810 */ /* 0x008fe20007ffe0ff */
[----:B------:R-:W-:Y:S01]  /*0470*/  FFMA R16, R13, 1.1920928955078125e-07, R16 ;  /* 0x340000000d107823 */ /* 0x000fe20000000010 */
[----:B----4-:R-:W-:Y:S01]  /*0480*/  FMUL R11, R17, R20 ;  /* 0x00000014110b7220 */ /* 0x010fe20000400000 */
[----:B------:R-:W-:Y:S01]  /*0490*/  FADD R17, R9, -12583039 ;  /* 0xcb40007f09117421 */ /* 0x000fe20000000000 */
[----:B------:R-:W-:Y:S01]  /*04a0*/  FFMA R18, R15, R18, -0.16684235632419586182 ;  /* 0xbe2ad8b90f127423 */ /* 0x000fe20000000012 */
[----:B------:R-:W-:-:S02]  /*04b0*/  LOP3.LUT R20, R19, 0xff800000, RZ, 0xc0, !PT ;  /* 0xff80000013147812 */ /* 0x000fc400078ec0ff */
[C---:B------:R-:W-:Y:S01]  /*04c0*/  FFMA R13, R8.reuse, 1.4426950216293334961, -R17 ;  /* 0x3fb8aa3b080d7823 */ /* 0x040fe20000000811 */
[----:B------:R-:W-:Y:S01]  /*04d0*/  FFMA R18, R15, R18, 0.20012299716472625732 ;  /* 0x3e4ced0b0f127423 */ /* 0x000fe20000000012 */
[----:B------:R-:W-:Y:S02]  /*04e0*/  IADD3 R19, PT, PT, R5, -R20, RZ ;  /* 0x8000001405137210 */ /* 0x000fe40007ffe0ff */
[----:B------:R-:W-:Y:S01]  /*04f0*/  FFMA R13, R8, 1.925963033500011079e-08, R13 ;  /* 0x32a57060080d7823 */ /* 0x000fe2000000000d */
[----:B------:R-:W-:Y:S01]  /*0500*/  IADD3 R23, PT, PT, R4, -0x3f2aaaab, RZ ;  /* 0xc0d5555504177810 */ /* 0x000fe20007ffe0ff */
[----:B------:R-:W-:Y:S01]  /*0510*/  FFMA R18, R15, R18, -0.24999669194221496582 ;  /* 0xbe7fff220f127423 */ /* 0x000fe20000000012 */
[----:B------:R-:W-:Y:S01]  /*0520*/  @!P0 FMUL R8, R8, 8388608 ;  /* 0x4b00000008088820 */ /* 0x000fe20000400000 */
[----:B------:R-:W-:Y:S01]  /*0530*/  FADD R19, R19, -1 ;  /* 0xbf80000013137421 */ /* 0x000fe20000000000 */
[----:B------:R-:W-:Y:S01]  /*0540*/  LOP3.LUT R23, R23, 0xff800000, RZ, 0xc0, !PT ;  /* 0xff80000017177812 */ /* 0x000fe200078ec0ff */
[----:B------:R-:W-:Y:S01]  /*0550*/  FFMA R18, R15, R18, 0.33333182334899902344 ;  /* 0x3eaaaa780f127423 */ /* 0x000fe20000000012 */
[----:B------:R-:W-:Y:S01]  /*0560*/  I2FP.F32.S32 R22, R20 ;  /* 0x0000001400167245 */ /* 0x000fe20000201400 */
[----:B------:R-:W-:Y:S01]  /*0570*/  FFMA R20, R19, -R14, 0.14084610342979431152 ;  /* 0x3e1039f613147423 */ /* 0x000fe2000000080e */
[----:B------:R-:W-:Y:S01]  /*0580*/  IADD3 R25, PT, PT, R8, -0x3f2aaaab, RZ ;  /* 0xc0d5555508197810 */ /* 0x000fe20007ffe0ff */
[----:B------:R-:W-:Y:S01]  /*0590*/  FFMA R18, R15, R18, -0.5 ;  /* 0xbf0000000f127423 */ /* 0x000fe20000000012 */
[----:B------:R-:W-:Y:S01]  /*05a0*/  IADD3 R21, PT, PT, R4, -R23, RZ ;  /* 0x8000001704157210 */ /* 0x000fe20007ffe0ff */
[----:B------:R-:W-:Y:S01]  /*05b0*/  FFMA R20, R19, R20, -0.12148627638816833496 ;  /* 0xbdf8cdcc13147423 */ /* 0x000fe20000000014 */
[----:B------:R-:W-:Y:S01]  /*05c0*/  LOP3.LUT R25, R25, 0xff800000, RZ, 0xc0, !PT ;  /* 0xff80000019197812 */ /* 0x000fe200078ec0ff */
[----:B------:R-:W-:Y:S01]  /*05d0*/  FMUL R18, R15, R18 ;  /* 0x000000120f127220 */ /* 0x000fe20000400000 */
[----:B------:R-:W-:Y:S01]  /*05e0*/  FSEL R17, RZ, -23, P1 ;  /* 0xc1b80000ff117808 */ /* 0x000fe20000800000 */
[----:B------:R-:W-:Y:S01]  /*05f0*/  FADD R21, R21, -1 ;  /* 0xbf80000015157421 */ /* 0x000fe20000000000 */
[----:B------:R-:W-:Y:S01]  /*0600*/  IADD3 R24, PT, PT, R8, -R25, RZ ;  /* 0x8000001908187210 */ /* 0x000fe20007ffe0ff */
[----:B------:R-:W-:Y:S01]  /*0610*/  FFMA R20, R19, R20, 0.13980610668659210205 ;  /* 0x3e0f295513147423 */ /* 0x000fe20000000014 */
[----:B------:R-:W-:Y:S01]  /*0620*/  FFMA R15, R15, R18, R15 ;  /* 0x000000120f0f7223 */ /* 0x000fe2000000000f */
[----:B------:R-:W-:Y:S01]  /*0630*/  FFMA R17, R22, 1.1920928955078125e-07, R17 ;  /* 0x3400000016117823 */ /* 0x000fe20000000011 */
[----:B------:R-:W-:Y:S01]  /*0640*/  FFMA R22, R21, -R14, 0.14084610342979431152 ;  /* 0x3e1039f615167423 */ /* 0x000fe2000000080e */
[----:B------:R-:W-:Y:S01]  /*0650*/  I2FP.F32.S32 R18, R23 ;  /* 0x0000001700127245 */ /* 0x000fe20000201400 */
[----:B------:R-:W-:Y:S01]  /*0660*/  FADD R23, R24, -1 ;  /* 0xbf80000018177421 */ /* 0x000fe20000000000 */
[----:B------:R-:W-:Y:S01]  /*0670*/  FFMA R20, R19, R20, -0.16684235632419586182 ;  /* 0xbe2ad8b913147423 */ /* 0x000fe20000000014 */
[----:B------:R-:W-:Y:S01]  /*0680*/  FFMA R22, R21, R22, -0.12148627638816833496 ;  /* 0xbdf8cdcc15167423 */ /* 0x000fe20000000016 */
[----:B------:R-:W-:Y:S01]  /*0690*/  ISETP.GT.U32.AND P2, PT, R4, 0x7f7fffff, PT ;  /* 0x7f7fffff0400780c */ /* 0x000fe20003f44070 */
[----:B------:R-:W-:Y:S01]  /*06a0*/  FFMA R24, R23, -R14, 0.14084610342979431152 ;  /* 0x3e1039f617187423 */ /* 0x000fe2000000080e */
[----:B------:R-:W-:Y:S01]  /*06b0*/  FFMA R20, R19, R20, 0.20012299716472625732 ;  /* 0x3e4ced0b13147423 */ /* 0x000fe20000000014 */
[----:B------:R-:W-:Y:S01]  /*06c0*/  FFMA R22, R21, R22, 0.13980610668659210205 ;  /* 0x3e0f295515167423 */ /* 0x000fe20000000016 */
[----:B------:R-:W-:Y:S01]  /*06d0*/  FFMA R14, R18, 1.1920928955078125e-07, R27 ;  /* 0x34000000120e7823 */ /* 0x000fe2000000001b */
[----:B------:R-:W-:Y:S01]  /*06e0*/  FFMA R24, R23, R24, -0.12148627638816833496 ;  /* 0xbdf8cdcc17187423 */ /* 0x000fe20000000018 */
[----:B------:R-:W-:Y:S01]  /*06f0*/  FFMA R20, R19, R20, -0.24999669194221496582 ;  /* 0xbe7fff2213147423 */ /* 0x000fe20000000014 */
[----:B------:R-:W-:Y:S01]  /*0700*/  FFMA R22, R21, R22, -0.16684235632419586182 ;  /* 0xbe2ad8b915167423 */ /* 0x000fe20000000016 */
[----:B------:R-:W-:Y:S01]  /*0710*/  I2FP.F32.S32 R18, R25 ;  /* 0x0000001900127245 */ /* 0x000fe20000201400 */
[----:B------:R-:W-:Y:S01]  /*0720*/  FFMA R24, R23, R24, 0.13980610668659210205 ;  /* 0x3e0f295517187423 */ /* 0x000fe20000000018 */
[----:B------:R-:W-:Y:S01]  /*0730*/  FFMA R20, R19, R20, 0.33333182334899902344 ;  /* 0x3eaaaa7813147423 */ /* 0x000fe20000000014 */
[----:B------:R-:W-:Y:S01]  /*0740*/  FFMA R22, R21, R22, 0.20012299716472625732 ;  /* 0x3e4ced0b15167423 */ /* 0x000fe20000000016 */
[----:B------:R-:W-:Y:S01]  /*0750*/  FSEL R25, RZ, -23, P0 ;  /* 0xc1b80000ff197808 */ /* 0x000fe20000000000 */
[----:B------:R-:W-:Y:S01]  /*0760*/  FFMA R24, R23, R24, -0.16684235632419586182 ;  /* 0xbe2ad8b917187423 */ /* 0x000fe20000000018 */
[----:B------:R-:W-:Y:S01]  /*0770*/  FFMA R20, R19, R20, -0.5 ;  /* 0xbf00000013147423 */ /* 0x000fe20000000014 */
[----:B------:R-:W-:Y:S01]  /*0780*/  FFMA R22, R21, R22, -0.24999669194221496582 ;  /* 0xbe7fff2215167423 */ /* 0x000fe20000000016 */
[----:B------:R-:W-:Y:S01]  /*0790*/  ISETP.GT.U32.AND P0, PT, R5, 0x7f7fffff, PT ;  /* 0x7f7fffff0500780c */ /* 0x000fe20003f04070 */
[----:B------:R-:W-:Y:S01]  /*07a0*/  FFMA R24, R23, R24, 0.20012299716472625732 ;  /* 0x3e4ced0b17187423 */ /* 0x000fe20000000018 */
[----:B------:R-:W-:Y:S01]  /*07b0*/  FMUL R20, R19, R20 ;  /* 0x0000001413147220 */ /* 0x000fe20000400000 */
[----:B------:R-:W-:Y:S01]  /*07c0*/  FFMA R22, R21, R22, 0.33333182334899902344 ;  /* 0x3eaaaa7815167423 */ /* 0x000fe20000000016 */
[----:B------:R-:W-:Y:S01]  /*07d0*/  FFMA R15, R16, 0.69314718246459960938, R15 ;  /* 0x3f317218100f7823 */ /* 0x000fe2000000000f */
[----:B------:R-:W-:Y:S01]  /*07e0*/  FFMA R24, R23, R24, -0.24999669194221496582 ;  /* 0xbe7fff2217187423 */ /* 0x000fe20000000018 */
[----:B------:R-:W-:Y:S01]  /*07f0*/  FFMA R20, R19, R20, R19 ;  /* 0x0000001413147223 */ /* 0x000fe20000000013 */
[----:B------:R-:W-:Y:S01]  /*0800*/  MOV R19, 0x7f800000 ;  /* 0x7f80000000137802 */ /* 0x000fe20000000f00 */
[----:B------:R-:W-:Y:S01]  /*0810*/  FFMA R22, R21, R22, -0.5 ;  /* 0xbf00000015167423 */ /* 0x000fe20000000016 */
[----:B------:R-:W-:Y:S01]  /*0820*/  FFMA R24, R23, R24, 0.33333182334899902344 ;  /* 0x3eaaaa7817187423 */ /* 0x000fe20000000018 */
[C---:B------:R-:W-:Y:S01]  /*0830*/  FSETP.NEU.AND P1, PT, R6.reuse, RZ, PT ;  /* 0x000000ff0600720b */ /* 0x040fe20003f2d000 */
[----:B------:R-:W-:Y:S01]  /*0840*/  FFMA R17, R17, 0.69314718246459960938, R20 ;  /* 0x3f31721811117823 */ /* 0x000fe20000000014 */
[----:B------:R-:W-:Y:S01]  /*0850*/  FMUL R22, R21, R22 ;  /* 0x0000001615167220 */ /* 0x000fe20000400000 */
[-C--:B------:R-:W-:Y:S01]  /*0860*/  @P3 FFMA R15, R6, R19.reuse, +INF ;  /* 0x7f800000060f3423 */ /* 0x080fe20000000013 */
[----:B------:R-:W-:Y:S01]  /*0870*/  FFMA R24, R23, R24, -0.5 ;  /* 0xbf00000017187423 */ /* 0x000fe20000000018 */
[----:B------:R-:W-:Y:S01]  /*0880*/  ISETP.GT.U32.AND P3, PT, R8, 0x7f7fffff, PT ;  /* 0x7f7fffff0800780c */ /* 0x000fe20003f64070 */
[----:B------:R-:W1:Y:S01]  /*0890*/  MUFU.EX2 R6, R13 ;  /* 0x0000000d00067308 */ /* 0x000e620000000800 */
[----:B------:R-:W-:Y:S01]  /*08a0*/  FFMA R21, R21, R22, R21 ;  /* 0x0000001615157223 */ /* 0x000fe20000000015 */
[----:B------:R-:W-:Y:S01]  /*08b0*/  FMUL R24, R23, R24 ;  /* 0x0000001817187220 */ /* 0x000fe20000400000 */
[CC--:B------:R-:W-:Y:S01]  /*08c0*/  @P0 FFMA R17, R5.reuse, R19.reuse, +INF ;  /* 0x7f80000005110423 */ /* 0x0c0fe20000000013 */
[----:B------:R-:W-:Y:S01]  /*08d0*/  FSETP.NEU.AND P4, PT, R5, RZ, PT ;  /* 0x000000ff0500720b */ /* 0x000fe20003f8d000 */
[----:B------:R-:W-:Y:S01]  /*08e0*/  FFMA R14, R14, 0.69314718246459960938, R21 ;  /* 0x3f3172180e0e7823 */ /* 0x000fe20000000015 */
[----:B------:R-:W-:Y:S01]  /*08f0*/  FSEL R15, R15, -INF , P1 ;  /* 0xff8000000f0f7808 */ /* 0x000fe20000800000 */
[----:B------:R-:W-:Y:S01]  /*0900*/  FFMA R18, R18, 1.1920928955078125e-07, R25 ;  /* 0x3400000012127823 */ /* 0x000fe20000000019 */
[----:B------:R-:W-:Y:S01]  /*0910*/  FFMA R23, R23, R24, R23 ;  /* 0x0000001817177223 */ /* 0x000fe20000000017 */
[C---:B------:R-:W-:Y:S01]  /*0920*/  @P2 FFMA R14, R4.reuse, R19, +INF ;  /* 0x7f800000040e2423 */ /* 0x040fe20000000013 */
[----:B------:R-:W-:Y:S01]  /*0930*/  FSETP.NEU.AND P0, PT, R4, RZ, PT ;  /* 0x000000ff0400720b */ /* 0x000fe20003f0d000 */
[----:B------:R-:W-:Y:S01]  /*0940*/  FFMA R15, R10, R15, R7 ;  /* 0x0000000f0a0f7223 */ /* 0x000fe20000000007 */
[----:B------:R-:W-:Y:S01]  /*0950*/  FSEL R17, R17, -INF , P4 ;  /* 0xff80000011117808 */ /* 0x000fe20002000000 */
[----:B------:R-:W-:Y:S01]  /*0960*/  FFMA R18, R18, 0.69314718246459960938, R23 ;  /* 0x3f31721812127823 */ /* 0x000fe20000000017 */
[----:B------:R-:W-:Y:S01]  /*0970*/  @P3 FFMA R18, R8, R19, +INF ;  /* 0x7f80000008123423 */ /* 0x000fe20000000013 */
[----:B------:R-:W-:-:S02]  /*0980*/  FSEL R14, R14, -INF , P0 ;  /* 0xff8000000e0e7808 */ /* 0x000fc40000000000 */
[----:B------:R-:W-:Y:S01]  /*0990*/  SHF.L.U32 R9, R9, 0x17, RZ ;  /* 0x0000001709097819 */ /* 0x000fe200000006ff */
[----:B------:R-:W-:Y:S01]  /*09a0*/  FFMA R12, R12, R17, R15 ;  /* 0x000000110c0c7223 */ /* 0x000fe2000000000f */
[----:B------:R-:W-:-:S03]  /*09b0*/  FSETP.NEU.AND P0, PT, R8, RZ, PT ;  /* 0x000000ff0800720b */ /* 0x000fc60003f0d000 */
[----:B-1----:R-:W-:Y:S01]  /*09c0*/  FMUL R6, R9, R6 ;  /* 0x0000000609067220 */ /* 0x002fe20000400000 */
[----:B------:R-:W-:Y:S01]  /*09d0*/  FSEL R18, R18, -INF , P0 ;  /* 0xff80000012127808 */ /* 0x000fe20000000000 */
[----:B------:R-:W-:-:S04]  /*09e0*/  FFMA R11, R11, R14, R12 ;  /* 0x0000000e0b0b7223 */ /* 0x000fc8000000000c */
[----:B------:R-:W-:Y:S01]  /*09f0*/  FFMA R7, R6, R18, R11 ;  /* 0x0000001206077223 */ /* 0x000fe2000000000b */
[----:B------:R-:W-:Y:S06]  /*0a00*/  BRA.U UP0, `(.L_x_2) ;  /* 0xfffffff500a87547 */ /* 0x000fec000b83ffff */
[----:B------:R-:W-:Y:S01]  /*0a10*/  STG.E desc[UR8][R2.64], R7 ;  /* 0x0000000702007986 */ /* 0x000fe2000c101908 */
[----:B------:R-:W-:Y:S05]  /*0a20*/  EXIT ;  /* 0x000000000000794d */ /* 0x000fea0003800000 */
.L_x_3:
        /* <DEDUP_REMOVED lines=13> */
.L_x_19:


//--------------------- .text._Z13stress_memoryPf --------------------------
	.section	.text._Z13stress_memoryPf,"ax",@progbits
	.align	128
        .global         _Z13stress_memoryPf
        .type           _Z13stress_memoryPf,@function
        .size           _Z13stress_memoryPf,(.L_x_20 - _Z13stress_memoryPf)
        .other          _Z13stress_memoryPf,@"STO_CUDA_ENTRY STV_DEFAULT"
_Z13stress_memoryPf:
.text._Z13stress_memoryPf:
[----:B------:R-:W-:Y:S01]  /*0000*/  LDC R1, c[0x0][0x37c] ;  /* 0x0000df00ff017b82 */ /* 0x000fe20000000800 */
[----:B------:R-:W0:Y:S07]  /*0010*/  S2R R0, SR_TID.X ;  /* 0x0000000000007919 */ /* 0x000e2e0000002100 */
[----:B------:R-:W0:Y:S01]  /*0020*/  S2UR UR4, SR_CTAID.X ;  /* 0x00000000000479c3 */ /* 0x000e220000002500 */
[----:B------:R-:W1:Y:S07]  /*0030*/  LDCU.64 UR6, c[0x0][0x358] ;  /* 0x00006b00ff0677ac */ /* 0x000e6e0008000a00 */
[----:B------:R-:W0:Y:S08]  /*0040*/  LDC R5, c[0x0][0x360] ;  /* 0x0000d800ff057b82 */ /* 0x000e300000000800 */
[----:B------:R-:W2:Y:S01]  /*0050*/  LDC.64 R2, c[0x0][0x380] ;  /* 0x0000e000ff027b82 */ /* 0x000ea20000000a00 */
[----:B0-----:R-:W-:Y:S01]  /*0060*/  IMAD R5, R5, UR4, R0 ;  /* 0x0000000405057c24 */ /* 0x001fe2000f8e0200 */
[----:B------:R-:W-:Y:S01]  /*0070*/  UMOV UR4, 0x7 ;  /* 0x0000000700047882 */ /* 0x000fe20000000000 */
[----:B------:R-:W-:-:S02]  /*0080*/  IMAD.MOV.U32 R0, RZ, RZ, RZ ;  /* 0x000000ffff007224 */ /* 0x000fc400078e00ff */
[----:B-1----:R-:W-:-:S07]  /*0090*/  VIADD R4, R5, 0x3 ;  /* 0x0000000305047836 */ /* 0x002fce0000000000 */
.L_x_4:
[C---:B------:R-:W-:Y:S01]  /*00a0*/  IADD3 R6, PT, PT, R4.reuse, -0x3, RZ ;  /* 0xfffffffd04067810 */ /* 0x040fe20007ffe0ff */
[C---:B------:R-:W-:Y:S02]  /*00b0*/  VIADD R8, R4.reuse, 0xfffffffe ;  /* 0xfffffffe04087836 */ /* 0x040fe40000000000 */
[C---:B------:R-:W-:Y:S01]  /*00c0*/  VIADD R13, R4.reuse, 0x1 ;  /* 0x00000001040d7836 */ /* 0x040fe20000000000 */
[----:B------:R-:W-:Y:S01]  /*00d0*/  SHF.R.S32.HI R7, RZ, 0x1f, R6 ;  /* 0x0000001fff077819 */ /* 0x000fe20000011406 */
[C---:B------:R-:W-:Y:S01]  /*00e0*/  VIADD R12, R4.reuse, 0x2 ;  /* 0x00000002040c7836 */ /* 0x040fe20000000000 */
[----:B------:R-:W-:Y:S01]  /*00f0*/  SHF.R.S32.HI R9, RZ, 0x1f, R8 ;  /* 0x0000001fff097819 */ /* 0x000fe20000011408 */
[----:B------:R-:W-:Y:S01]  /*0100*/  VIADD R10, R4, 0xffffffff ;  /* 0xffffffff040a7836 */ /* 0x000fe20000000000 */
[----:B------:R-:W-:Y:S02]  /*0110*/  LEA.HI R7, R7, R6, RZ, 0xa ;  /* 0x0000000607077211 */ /* 0x000fe400078f50ff */
[----:B------:R-:W-:-:S02]  /*0120*/  LEA.HI R9, R9, R8, RZ, 0xa ;  /* 0x0000000809097211 */ /* 0x000fc400078f50ff */
[----:B------:R-:W-:Y:S02]  /*0130*/  LOP3.LUT R7, R7, 0xfffffc00, RZ, 0xc0, !PT ;  /* 0xfffffc0007077812 */ /* 0x000fe400078ec0ff */
[----:B------:R-:W-:Y:S02]  /*0140*/  LOP3.LUT R9, R9, 0xfffffc00, RZ, 0xc0, !PT ;  /* 0xfffffc0009097812 */ /* 0x000fe400078ec0ff */
[----:B------:R-:W-:Y:S02]  /*0150*/  IADD3 R7, PT, PT, R6, -R7, RZ ;  /* 0x8000000706077210 */ /* 0x000fe40007ffe0ff */
[----:B------:R-:W-:Y:S02]  /*0160*/  SHF.R.S32.HI R6, RZ, 0x1f, R13 ;  /* 0x0000001fff067819 */ /* 0x000fe4000001140d */
[----:B------:R-:W-:Y:S02]  /*0170*/  SHF.R.S32.HI R15, RZ, 0x1f, R12 ;  /* 0x0000001fff0f7819 */ /* 0x000fe4000001140c */
[----:B------:R-:W-:-:S02]  /*0180*/  LEA.HI R6, R6, R13, RZ, 0xa ;  /* 0x0000000d06067211 */ /* 0x000fc400078f50ff */
[----:B------:R-:W-:Y:S02]  /*0190*/  SHF.R.S32.HI R11, RZ, 0x1f, R10 ;  /* 0x0000001fff0b7819 */ /* 0x000fe4000001140a */
[----:B------:R-:W-:Y:S02]  /*01a0*/  IADD3 R9, PT, PT, R8, -R9, RZ ;  /* 0x8000000908097210 */ /* 0x000fe40007ffe0ff */
[----:B------:R-:W-:Y:S01]  /*01b0*/  LOP3.LUT R8, R6, 0xfffffc00, RZ, 0xc0, !PT ;  /* 0xfffffc0006087812 */ /* 0x000fe200078ec0ff */
[----:B--2---:R-:W-:Y:S01]  /*01c0*/  IMAD.WIDE R6, R7, 0x4, R2 ;  /* 0x0000000407067825 */ /* 0x004fe200078e0202 */
[----:B------:R-:W-:Y:S02]  /*01d0*/  LEA.HI R14, R15, R12, RZ, 0xa ;  /* 0x0000000c0f0e7211 */ /* 0x000fe400078f50ff */
[----:B------:R-:W-:Y:S01]  /*01e0*/  LEA.HI R11, R11, R10, RZ, 0xa ;  /* 0x0000000a0b0b7211 */ /* 0x000fe200078f50ff */
[----:B------:R-:W-:Y:S01]  /*01f0*/  IMAD.IADD R13, R13, 0x1, -R8 ;  /* 0x000000010d0d7824 */ /* 0x000fe200078e0a08 */
[----:B------:R-:W-:Y:S01]  /*0200*/  SHF.R.S32.HI R15, RZ, 0x1f, R4 ;  /* 0x0000001fff0f7819 */ /* 0x000fe20000011404 */
[----:B------:R-:W2:Y:S01]  /*0210*/  LDG.E R7, desc[UR6][R6.64] ;  /* 0x0000000606077981 */ /* 0x000ea2000c1e1900 */
[----:B------:R-:W-:-:S02]  /*0220*/  LOP3.LUT R17, R14, 0xfffffc00, RZ, 0xc0, !PT ;  /* 0xfffffc000e117812 */ /* 0x000fc400078ec0ff */
[----:B------:R-:W-:Y:S02]  /*0230*/  LOP3.LUT R11, R11, 0xfffffc00, RZ, 0xc0, !PT ;  /* 0xfffffc000b0b7812 */ /* 0x000fe400078ec0ff */
[----:B------:R-:W-:Y:S01]  /*0240*/  LEA.HI R8, R15, R4, RZ, 0xa ;  /* 0x000000040f087211 */ /* 0x000fe200078f50ff */
[----:B------:R-:W-:Y:S01]  /*0250*/  VIADD R14, R4, 0x3 ;  /* 0x00000003040e7836 */ /* 0x000fe20000000000 */
[----:B------:R-:W-:Y:S01]  /*0260*/  IADD3 R15, PT, PT, R12, -R17, RZ ;  /* 0x800000110c0f7210 */ /* 0x000fe20007ffe0ff */
[----:B------:R-:W-:Y:S01]  /*0270*/  IMAD.IADD R11, R10, 0x1, -R11 ;  /* 0x000000010a0b7824 */ /* 0x000fe200078e0a0b */
[----:B------:R-:W-:Y:S01]  /*0280*/  LOP3.LUT R17, R8, 0xfffffc00, RZ, 0xc0, !PT ;  /* 0xfffffc0008117812 */ /* 0x000fe200078ec0ff */
[----:B------:R-:W-:Y:S01]  /*0290*/  IMAD.WIDE R8, R9, 0x4, R2 ;  /* 0x0000000409087825 */ /* 0x000fe200078e0202 */
[C---:B------:R-:W-:Y:S02]  /*02a0*/  IADD3 R12, PT, PT, R4.reuse, 0x4, RZ ;  /* 0x00000004040c7810 */ /* 0x040fe40007ffe0ff */
[----:B------:R-:W-:Y:S01]  /*02b0*/  SHF.R.S32.HI R19, RZ, 0x1f, R14 ;  /* 0x0000001fff137819 */ /* 0x000fe2000001140e */
[----:B------:R-:W-:-:S02]  /*02c0*/  IMAD.IADD R17, R4, 0x1, -R17 ;  /* 0x0000000104117824 */ /* 0x000fc400078e0a11 */
[----:B------:R-:W-:Y:S01]  /*02d0*/  IMAD.WIDE R10, R11, 0x4, R2 ;  /* 0x000000040b0a7825 */ /* 0x000fe200078e0202 */
[----:B------:R-:W3:Y:S01]  /*02e0*/  LDG.E R8, desc[UR6][R8.64] ;  /* 0x0000000608087981 */ /* 0x000ee2000c1e1900 */
[----:B------:R-:W-:Y:S02]  /*02f0*/  SHF.R.S32.HI R23, RZ, 0x1f, R12 ;  /* 0x0000001fff177819 */ /* 0x000fe4000001140c */
[----:B------:R-:W-:Y:S01]  /*0300*/  LEA.HI R19, R19, R14, RZ, 0xa ;  /* 0x0000000e13137211 */ /* 0x000fe200078f50ff */
[--C-:B------:R-:W-:Y:S01]  /*0310*/  IMAD.WIDE R16, R17, 0x4, R2.reuse ;  /* 0x0000000411107825 */ /* 0x100fe200078e0202 */
[----:B------:R-:W4:Y:S01]  /*0320*/  LDG.E R10, desc[UR6][R10.64] ;  /* 0x000000060a0a7981 */ /* 0x000f22000c1e1900 */
[----:B------:R-:W-:Y:S02]  /*0330*/  LEA.HI R23, R23, R12, RZ, 0xa ;  /* 0x0000000c17177211 */ /* 0x000fe400078f50ff */
[----:B------:R-:W-:Y:S01]  /*0340*/  LOP3.LUT R21, R19, 0xfffffc00, RZ, 0xc0, !PT ;  /* 0xfffffc0013157812 */ /* 0x000fe200078ec0ff */
[----:B------:R-:W-:Y:S01]  /*0350*/  IMAD.WIDE R18, R13, 0x4, R2 ;  /* 0x000000040d127825 */ /* 0x000fe200078e0202 */
[----:B------:R-:W5:Y:S01]  /*0360*/  LDG.E R16, desc[UR6][R16.64] ;  /* 0x0000000610107981 */ /* 0x000f62000c1e1900 */
[----:B------:R-:W-:-:S02]  /*0370*/  LOP3.LUT R23, R23, 0xfffffc00, RZ, 0xc0, !PT ;  /* 0xfffffc0017177812 */ /* 0x000fc400078ec0ff */
[----:B------:R-:W-:Y:S01]  /*0380*/  IADD3 R13, PT, PT, R14, -R21, RZ ;  /* 0x800000150e0d7210 */ /* 0x000fe20007ffe0ff */
[----:B------:R-:W-:Y:S01]  /*0390*/  IMAD.WIDE R14, R15, 0x4, R2 ;  /* 0x000000040f0e7825 */ /* 0x000fe200078e0202 */
[----:B------:R-:W5:Y:S03]  /*03a0*/  LDG.E R18, desc[UR6][R18.64] ;  /* 0x0000000612127981 */ /* 0x000f66000c1e1900 */
[----:B------:R-:W-:Y:S02]  /*03b0*/  IMAD.IADD R21, R12, 0x1, -R23 ;  /* 0x000000010c157824 */ /* 0x000fe400078e0a17 */
[--C-:B------:R-:W-:Y:S01]  /*03c0*/  IMAD.WIDE R12, R13, 0x4, R2.reuse ;  /* 0x000000040d0c7825 */ /* 0x100fe200078e0202 */
[----:B------:R-:W5:Y:S03]  /*03d0*/  LDG.E R14, desc[UR6][R14.64] ;  /* 0x000000060e0e7981 */ /* 0x000f66000c1e1900 */
[----:B------:R-:W-:-:S02]  /*03e0*/  IMAD.WIDE R20, R21, 0x4, R2 ;  /* 0x0000000415147825 */ /* 0x000fc400078e0202 */
[----:B------:R-:W5:Y:S04]  /*03f0*/  LDG.E R12, desc[UR6][R12.64] ;  /* 0x000000060c0c7981 */ /* 0x000f68000c1e1900 */
[----:B------:R-:W5:Y:S01]  /*0400*/  LDG.E R20, desc[UR6][R20.64] ;  /* 0x0000000614147981 */ /* 0x000f62000c1e1900 */
[----:B------:R-:W-:-:S04]  /*0410*/  UIADD3 UR4, UPT, UPT, UR4, 0x8, URZ ;  /* 0x0000000804047890 */ /* 0x000fc8000fffe0ff */
[----:B------:R-:W-:Y:S01]  /*0420*/  UISETP.NE.AND UP0, UPT, UR4, 0x3ef, UPT ;  /* 0x000003ef0400788c */ /* 0x000fe2000bf05270 */
[----:B------:R-:W-:Y:S01]  /*0430*/  IADD3 R4, PT, PT, R4, 0x8, RZ ;  /* 0x0000000804047810 */ /* 0x000fe20007ffe0ff */
[----:B--2---:R-:W-:-:S04]  /*0440*/  FADD R7, R7, R0 ;  /* 0x0000000007077221 */ /* 0x004fc80000000000 */
[----:B---3--:R-:W-:-:S04]  /*0450*/  FADD R7, R7, R8 ;  /* 0x0000000807077221 */ /* 0x008fc80000000000 */
[----:B----4-:R-:W-:-:S04]  /*0460*/  FADD R7, R7, R10 ;  /* 0x0000000a07077221 */ /* 0x010fc80000000000 */
[----:B-----5:R-:W-:-:S04]  /*0470*/  FADD R7, R7, R16 ;  /* 0x0000001007077221 */ /* 0x020fc80000000000 */
[----:B------:R-:W-:-:S04]  /*0480*/  FADD R7, R7, R18 ;  /* 0x0000001207077221 */ /* 0x000fc80000000000 */
[----:B------:R-:W-:-:S04]  /*0490*/  FADD R7, R7, R14 ;  /* 0x0000000e07077221 */ /* 0x000fc80000000000 */
[----:B------:R-:W-:-:S04]  /*04a0*/  FADD R7, R7, R12 ;  /* 0x0000000c07077221 */ /* 0x000fc80000000000 */
[----:B------:R-:W-:Y:S01]  /*04b0*/  FADD R0, R7, R20 ;  /* 0x0000001407007221 */ /* 0x000fe20000000000 */
[----:B------:R-:W-:Y:S06]  /*04c0*/  BRA.U UP0, `(.L_x_4) ;  /* 0xfffffff900f47547 */ /* 0x000fec000b83ffff */
[----:B------:R-:W-:-:S05]  /*04d0*/  IMAD.WIDE R2, R5, 0x4, R2 ;  /* 0x0000000405027825 */ /* 0x000fca00078e0202 */
[----:B------:R-:W-:Y:S01]  /*04e0*/  STG.E desc[UR6][R2.64], R0 ;  /* 0x0000000002007986 */ /* 0x000fe2000c101906 */
[----:B------:R-:W-:Y:S05]  /*04f0*/  EXIT ;  /* 0x000000000000794d */ /* 0x000fea0003800000 */
.L_x_5:
        /* <DEDUP_REMOVED lines=16> */
.L_x_20:


//--------------------- .text._Z14stress_computePf --------------------------
	.section	.text._Z14stress_computePf,"ax",@progbits
	.align	128
        .global         _Z14stress_computePf
        .type           _Z14stress_computePf,@function
        .size           _Z14stress_computePf,(.L_x_21 - _Z14stress_computePf)
        .other          _Z14stress_computePf,@"STO_CUDA_ENTRY STV_DEFAULT"
_Z14stress_computePf:
.text._Z14stress_computePf:
        /* <DEDUP_REMOVED lines=9> */
[----:B------:R-:W-:Y:S01]  /*0090*/  IMAD.MOV.U32 R11, RZ, RZ, RZ ;  /* 0x000000ffff0b7224 */ /* 0x000fe200078e00ff */
[----:B------:R-:W-:-:S06]  /*00a0*/  UMOV UR4, URZ ;  /* 0x000000ff00047c82 */ /* 0x000fcc0008000000 */
.L_x_16:
[----:B------:R-:W-:Y:S01]  /*00b0*/  I2FP.F32.U32 R5, UR4 ;  /* 0x0000000400057c45 */ /* 0x000fe20008201000 */
[----:B------:R-:W-:Y:S04]  /*00c0*/  BSSY.RECONVERGENT B0, `(.L_x_6) ;  /* 0x000006b000007945 */ /* 0x000fe80003800200 */
[----:B-----5:R-:W-:-:S04]  /*00d0*/  FMUL R14, R10, R5 ;  /* 0x000000050a0e7220 */ /* 0x020fc80000400000 */
[C---:B------:R-:W-:Y:S01]  /*00e0*/  FMUL R0, R14.reuse, 0.63661974668502807617 ;  /* 0x3f22f9830e007820 */ /* 0x040fe20000400000 */
[----:B------:R-:W-:-:S05]  /*00f0*/  FSETP.GE.AND P0, PT, |R14|, 105615, PT ;  /* 0x47ce47800e00780b */ /* 0x000fca0003f06200 */
[----:B------:R-:W1:Y:S02]  /*0100*/  F2I.NTZ R0, R0 ;  /* 0x0000000000007305 */ /* 0x000e640000203100 */
[----:B-1----:R-:W-:Y:S01]  /*0110*/  I2FP.F32.S32 R5, R0 ;  /* 0x0000000000057245 */ /* 0x002fe20000201400 */
[----:B------:R-:W-:-:S04]  /*0120*/  IMAD.MOV.U32 R8, RZ, RZ, R0 ;  /* 0x000000ffff087224 */ /* 0x000fc800078e0000 */
[----:B------:R-:W-:-:S04]  /*0130*/  FFMA R4, R5, -1.5707962512969970703, R14 ;  /* 0xbfc90fda05047823 */ /* 0x000fc8000000000e */
[----:B------:R-:W-:-:S04]  /*0140*/  FFMA R4, R5, -7.5497894158615963534e-08, R4 ;  /* 0xb3a2216805047823 */ /* 0x000fc80000000004 */
[----:B------:R-:W-:-:S04]  /*0150*/  FFMA R4, R5, -5.3903029534742383927e-15, R4 ;  /* 0xa7c234c505047823 */ /* 0x000fc80000000004 */
[----:B------:R-:W-:Y:S01]  /*0160*/  IMAD.MOV.U32 R5, RZ, RZ, R4 ;  /* 0x000000ffff057224 */ /* 0x000fe200078e0004 */
[----:B------:R-:W-:Y:S06]  /*0170*/  @!P0 BRA `(.L_x_7) ;  /* 0x00000004007c8947 */ /* 0x000fec0003800000 */
[----:B------:R-:W-:-:S13]  /*0180*/  FSETP.NEU.AND P0, PT, |R14|, +INF , PT ;  /* 0x7f8000000e00780b */ /* 0x000fda0003f0d200 */
[----:B------:R-:W-:Y:S01]  /*0190*/  @!P0 FMUL R5, RZ, R14 ;  /* 0x0000000eff058220 */ /* 0x000fe20000400000 */
[----:B------:R-:W-:Y:S01]  /*01a0*/  @!P0 IMAD.MOV.U32 R0, RZ, RZ, RZ ;  /* 0x000000ffff008224 */ /* 0x000fe200078e00ff */
[----:B------:R-:W-:Y:S06]  /*01b0*/  @!P0 BRA `(.L_x_7) ;  /* 0x00000004006c8947 */ /* 0x000fec0003800000 */
[----:B------:R-:W-:Y:S01]  /*01c0*/  IMAD.SHL.U32 R5, R14, 0x100, RZ ;  /* 0x000001000e057824 */ /* 0x000fe200078e00ff */
[----:B------:R-:W1:Y:S01]  /*01d0*/  LDCU.64 UR10, c[0x4][URZ] ;  /* 0x01000000ff0a77ac */ /* 0x000e620008000a00 */
[----:B------:R-:W-:Y:S02]  /*01e0*/  IMAD.MOV.U32 R0, RZ, RZ, RZ ;  /* 0x000000ffff007224 */ /* 0x000fe400078e00ff */
[----:B------:R-:W-:Y:S01]  /*01f0*/  IMAD.MOV.U32 R13, RZ, RZ, RZ ;  /* 0x000000ffff0d7224 */ /* 0x000fe200078e00ff */
[----:B------:R-:W-:Y:S01]  /*0200*/  LOP3.LUT R9, R5, 0x80000000, RZ, 0xfc, !PT ;  /* 0x8000000005097812 */ /* 0x000fe200078efcff */
[----:B------:R-:W-:Y:S01]  /*0210*/  UMOV UR6, URZ ;  /* 0x000000ff00067c82 */ /* 0x000fe20008000000 */
[----:B------:R-:W-:-:S05]  /*0220*/  UMOV UR5, URZ ;  /* 0x000000ff00057c82 */ /* 0x000fca0008000000 */
.L_x_8:
[----:B-1----:R-:W-:Y:S01]  /*0230*/  MOV R24, UR10 ;  /* 0x0000000a00187c02 */ /* 0x002fe20008000f00 */
[----:B------:R-:W-:-:S05]  /*0240*/  IMAD.U32 R25, RZ, RZ, UR11 ;  /* 0x0000000bff197e24 */ /* 0x000fca000f8e00ff */
[----:B------:R-:W2:Y:S01]  /*0250*/  LDG.E.CONSTANT R6, desc[UR8][R24.64] ;  /* 0x0000000818067981 */ /* 0x000ea2000c1e9900 */
[----:B------:R-:W-:Y:S01]  /*0260*/  UIADD3 UR5, UPT, UPT, UR5, 0x1, URZ ;  /* 0x0000000105057890 */ /* 0x000fe2000fffe0ff */
[C---:B------:R-:W-:Y:S01]  /*0270*/  ISETP.EQ.AND P0, PT, R13.reuse, RZ, PT ;  /* 0x000000ff0d00720c */ /* 0x040fe20003f02270 */
[----:B------:R-:W-:Y:S01]  /*0280*/  UIADD3 UR10, UP1, UPT, UR10, 0x4, URZ ;  /* 0x000000040a0a7890 */ /* 0x000fe2000ff3e0ff */
[C---:B------:R-:W-:Y:S01]  /*0290*/  ISETP.EQ.AND P1, PT, R13.reuse, 0x4, PT ;  /* 0x000000040d00780c */ /* 0x040fe20003f22270 */
[----:B------:R-:W-:Y:S01]  /*02a0*/  UISETP.NE.AND UP0, UPT, UR5, 0x6, UPT ;  /* 0x000000060500788c */ /* 0x000fe2000bf05270 */
[C---:B------:R-:W-:Y:S01]  /*02b0*/  ISETP.EQ.AND P2, PT, R13.reuse, 0x8, PT ;  /* 0x000000080d00780c */ /* 0x040fe20003f42270 */
[----:B------:R-:W-:Y:S01]  /*02c0*/  UIADD3.X UR11, UPT, UPT, URZ, UR11, URZ, UP1, !UPT ;  /* 0x0000000bff0b7290 */ /* 0x000fe20008ffe4ff */
[C---:B------:R-:W-:Y:S02]  /*02d0*/  ISETP.EQ.AND P3, PT, R13.reuse, 0xc, PT ;  /* 0x0000000c0d00780c */ /* 0x040fe40003f62270 */
[----:B------:R-:W-:-:S02]  /*02e0*/  ISETP.EQ.AND P4, PT, R13, 0x10, PT ;  /* 0x000000100d00780c */ /* 0x000fc40003f82270 */
[C---:B------:R-:W-:Y:S02]  /*02f0*/  ISETP.EQ.AND P5, PT, R13.reuse, 0x14, PT ;  /* 0x000000140d00780c */ /* 0x040fe40003fa2270 */
[----:B------:R-:W-:Y:S01]  /*0300*/  IADD3 R13, PT, PT, R13, 0x4, RZ ;  /* 0x000000040d0d7810 */ /* 0x000fe20007ffe0ff */
[----:B--2---:R-:W-:-:S03]  /*0310*/  IMAD.WIDE.U32 R6, R6, R9, RZ ;  /* 0x0000000906067225 */ /* 0x004fc600078e00ff */
[----:B------:R-:W-:-:S04]  /*0320*/  IADD3 R5, P6, PT, R6, R0, RZ ;  /* 0x0000000006057210 */ /* 0x000fc80007fde0ff */
[----:B------:R-:W-:Y:S01]  /*0330*/  IADD3.X R0, PT, PT, R7, UR6, RZ, P6, !PT ;  /* 0x0000000607007c10 */ /* 0x000fe2000b7fe4ff */
[--C-:B------:R-:W-:Y:S02]  /*0340*/  @P0 IMAD.MOV.U32 R12, RZ, RZ, R5.reuse ;  /* 0x000000ffff0c0224 */ /* 0x100fe400078e0005 */
[--C-:B------:R-:W-:Y:S02]  /*0350*/  @P1 IMAD.MOV.U32 R17, RZ, RZ, R5.reuse ;  /* 0x000000ffff111224 */ /* 0x100fe400078e0005 */
[--C-:B------:R-:W-:Y:S02]  /*0360*/  @P2 IMAD.MOV.U32 R19, RZ, RZ, R5.reuse ;  /* 0x000000ffff132224 */ /* 0x100fe400078e0005 */
[--C-:B------:R-:W-:Y:S02]  /*0370*/  @P3 IMAD.MOV.U32 R20, RZ, RZ, R5.reuse ;  /* 0x000000ffff143224 */ /* 0x100fe400078e0005 */
[--C-:B------:R-:W-:Y:S02]  /*0380*/  @P4 IMAD.MOV.U32 R21, RZ, RZ, R5.reuse ;  /* 0x000000ffff154224 */ /* 0x100fe400078e0005 */
[----:B------:R-:W-:Y:S01]  /*0390*/  @P5 IMAD.MOV.U32 R22, RZ, RZ, R5 ;  /* 0x000000ffff165224 */ /* 0x000fe200078e0005 */
[----:B------:R-:W-:Y:S06]  /*03a0*/  BRA.U UP0, `(.L_x_8) ;  /* 0xfffffffd00a07547 */ /* 0x000fec000b83ffff */
[----:B------:R-:W-:Y:S01]  /*03b0*/  SHF.R.U32.HI R6, RZ, 0x17, R14 ;  /* 0x00000017ff067819 */ /* 0x000fe2000001160e */
[----:B------:R-:W-:Y:S03]  /*03c0*/  BSSY.RECONVERGENT B1, `(.L_x_9) ;  /* 0x0000028000017945 */ /* 0x000fe60003800200 */
[C---:B------:R-:W-:Y:S02]  /*03d0*/  LOP3.LUT R5, R6.reuse, 0xe0, RZ, 0xc0, !PT ;  /* 0x000000e006057812 */ /* 0x040fe400078ec0ff */
[----:B------:R-:W-:-:S03]  /*03e0*/  LOP3.LUT P6, RZ, R6, 0x1f, RZ, 0xc0, !PT ;  /* 0x0000001f06ff7812 */ /* 0x000fc600078cc0ff */
[----:B------:R-:W-:-:S05]  /*03f0*/  VIADD R5, R5, 0xffffff80 ;  /* 0xffffff8005057836 */ /* 0x000fca0000000000 */
[----:B------:R-:W-:-:S05]  /*0400*/  SHF.R.U32.HI R5, RZ, 0x5, R5 ;  /* 0x00000005ff057819 */ /* 0x000fca0000011605 */
[----:B------:R-:W-:-:S05]  /*0410*/  IMAD.U32 R9, R5, -0x4, RZ ;  /* 0xfffffffc05097824 */ /* 0x000fca00078e00ff */
[C---:B------:R-:W-:Y:S02]  /*0420*/  ISETP.EQ.AND P3, PT, R9.reuse, -0x18, PT ;  /* 0xffffffe80900780c */ /* 0x040fe40003f62270 */
[C---:B------:R-:W-:Y:S02]  /*0430*/  ISETP.EQ.AND P4, PT, R9.reuse, -0x14, PT ;  /* 0xffffffec0900780c */ /* 0x040fe40003f82270 */
[C---:B------:R-:W-:Y:S02]  /*0440*/  ISETP.EQ.AND P2, PT, R9.reuse, -0x10, PT ;  /* 0xfffffff00900780c */ /* 0x040fe40003f42270 */
[C---:B------:R-:W-:Y:S02]  /*0450*/  ISETP.EQ.AND P1, PT, R9.reuse, -0xc, PT ;  /* 0xfffffff40900780c */ /* 0x040fe40003f22270 */
[C---:B------:R-:W-:Y:S02]  /*0460*/  ISETP.EQ.AND P0, PT, R9.reuse, -0x8, PT ;  /* 0xfffffff80900780c */ /* 0x040fe40003f02270 */
[----:B------:R-:W-:-:S03]  /*0470*/  ISETP.EQ.AND P5, PT, R9, RZ, PT ;  /* 0x000000ff0900720c */ /* 0x000fc60003fa2270 */
[--C-:B------:R-:W-:Y:S01]  /*0480*/  @P3 IMAD.MOV.U32 R5, RZ, RZ, R12.reuse ;  /* 0x000000ffff053224 */ /* 0x100fe200078e000c */
[C---:B------:R-:W-:Y:S01]  /*0490*/  ISETP.EQ.AND P3, PT, R9.reuse, -0x4, PT ;  /* 0xfffffffc0900780c */ /* 0x040fe20003f62270 */
[----:B------:R-:W-:Y:S02]  /*04a0*/  @P4 IMAD.MOV.U32 R7, RZ, RZ, R12 ;  /* 0x000000ffff074224 */ /* 0x000fe400078e000c */
[--C-:B------:R-:W-:Y:S01]  /*04b0*/  @P4 IMAD.MOV.U32 R5, RZ, RZ, R17.reuse ;  /* 0x000000ffff054224 */ /* 0x100fe200078e0011 */
[----:B------:R-:W-:Y:S01]  /*04c0*/  ISETP.EQ.AND P4, PT, R9, 0x4, PT ;  /* 0x000000040900780c */ /* 0x000fe20003f82270 */
[----:B------:R-:W-:Y:S01]  /*04d0*/  @P2 IMAD.MOV.U32 R7, RZ, RZ, R17 ;  /* 0x000000ffff072224 */ /* 0x000fe200078e0011 */
[----:B------:R-:W-:Y:S01]  /*04e0*/  @P2 MOV R5, R19 ;  /* 0x0000001300052202 */ /* 0x000fe20000000f00 */
[----:B------:R-:W-:Y:S02]  /*04f0*/  @P1 IMAD.MOV.U32 R7, RZ, RZ, R19 ;  /* 0x000000ffff071224 */ /* 0x000fe400078e0013 */
[----:B------:R-:W-:-:S02]  /*0500*/  @P1 IMAD.MOV.U32 R5, RZ, RZ, R20 ;  /* 0x000000ffff051224 */ /* 0x000fc400078e0014 */
[----:B------:R-:W-:Y:S02]  /*0510*/  @P0 IMAD.MOV.U32 R7, RZ, RZ, R20 ;  /* 0x000000ffff070224 */ /* 0x000fe400078e0014 */
[--C-:B------:R-:W-:Y:S02]  /*0520*/  @P0 IMAD.MOV.U32 R5, RZ, RZ, R21.reuse ;  /* 0x000000ffff050224 */ /* 0x100fe400078e0015 */
[----:B------:R-:W-:Y:S01]  /*0530*/  @P3 IMAD.MOV.U32 R7, RZ, RZ, R21 ;  /* 0x000000ffff073224 */ /* 0x000fe200078e0015 */
[----:B------:R-:W-:Y:S01]  /*0540*/  @P5 MOV R7, R22 ;  /* 0x0000001600075202 */ /* 0x000fe20000000f00 */
[----:B------:R-:W-:Y:S02]  /*0550*/  @P3 IMAD.MOV.U32 R5, RZ, RZ, R22 ;  /* 0x000000ffff053224 */ /* 0x000fe400078e0016 */
[--C-:B------:R-:W-:Y:S02]  /*0560*/  @P5 IMAD.MOV.U32 R5, RZ, RZ, R0.reuse ;  /* 0x000000ffff055224 */ /* 0x100fe400078e0000 */
[----:B------:R-:W-:Y:S01]  /*0570*/  @P4 IMAD.MOV.U32 R7, RZ, RZ, R0 ;  /* 0x000000ffff074224 */ /* 0x000fe200078e0000 */
[----:B------:R-:W-:Y:S06]  /*0580*/  @!P6 BRA `(.L_x_10) ;  /* 0x00000000002ce947 */ /* 0x000fec0003800000 */
[----:B------:R-:W-:Y:S01]  /*0590*/  @P2 IMAD.MOV.U32 R16, RZ, RZ, R12 ;  /* 0x000000ffff102224 */ /* 0x000fe200078e000c */
[----:B------:R-:W-:Y:S01]  /*05a0*/  LOP3.LUT R6, R6, 0x1f, RZ, 0xc0, !PT ;  /* 0x0000001f06067812 */ /* 0x000fe200078ec0ff */
[----:B------:R-:W-:Y:S02]  /*05b0*/  @P1 IMAD.MOV.U32 R16, RZ, RZ, R17 ;  /* 0x000000ffff101224 */ /* 0x000fe400078e0011 */
[----:B------:R-:W-:Y:S01]  /*05c0*/  @P0 IMAD.MOV.U32 R16, RZ, RZ, R19 ;  /* 0x000000ffff100224 */ /* 0x000fe200078e0013 */
[----:B------:R-:W-:Y:S01]  /*05d0*/  ISETP.EQ.AND P0, PT, R9, 0x8, PT ;  /* 0x000000080900780c */ /* 0x000fe20003f02270 */
[----:B------:R-:W-:Y:S01]  /*05e0*/  @P3 IMAD.MOV.U32 R16, RZ, RZ, R20 ;  /* 0x000000ffff103224 */ /* 0x000fe200078e0014 */
[----:B------:R-:W-:Y:S01]  /*05f0*/  @P5 MOV R16, R21 ;  /* 0x0000001500105202 */ /* 0x000fe20000000f00 */
[----:B------:R-:W-:Y:S01]  /*0600*/  @P4 IMAD.MOV.U32 R16, RZ, RZ, R22 ;  /* 0x000000ffff104224 */ /* 0x000fe200078e0016 */
[----:B------:R-:W-:-:S09]  /*0610*/  SHF.L.W.U32.HI R5, R7, R6, R5 ;  /* 0x0000000607057219 */ /* 0x000fd20000010e05 */
[----:B------:R-:W-:-:S05]  /*0620*/  @P0 IMAD.MOV.U32 R16, RZ, RZ, R0 ;  /* 0x000000ffff100224 */ /* 0x000fca00078e0000 */
[----:B------:R-:W-:-:S07]  /*0630*/  SHF.L.W.U32.HI R7, R16, R6, R7 ;  /* 0x0000000610077219 */ /* 0x000fce0000010e07 */
.L_x_10:
[----:B------:R-:W-:Y:S05]  /*0640*/  BSYNC.RECONVERGENT B1 ;  /* 0x0000000000017941 */ /* 0x000fea0003800200 */
.L_x_9:
[C---:B------:R-:W-:Y:S01]  /*0650*/  SHF.L.W.U32.HI R9, R7.reuse, 0x2, R5 ;  /* 0x0000000207097819 */ /* 0x040fe20000010e05 */
[----:B------:R-:W-:Y:S01]  /*0660*/  IMAD.SHL.U32 R7, R7, 0x4, RZ ;  /* 0x0000000407077824 */ /* 0x000fe200078e00ff */
[----:B------:R-:W-:Y:S01]  /*0670*/  UMOV UR6, 0x54442d19 ;  /* 0x54442d1900067882 */ /* 0x000fe20000000000 */
[----:B------:R-:W-:Y:S01]  /*0680*/  UMOV UR7, 0x3bf921fb ;  /* 0x3bf921fb00077882 */ /* 0x000fe20000000000 */
[----:B------:R-:W-:Y:S02]  /*0690*/  SHF.R.S32.HI R0, RZ, 0x1f, R9 ;  /* 0x0000001fff007819 */ /* 0x000fe40000011409 */
[----:B------:R-:W-:Y:S02]  /*06a0*/  ISETP.GE.AND P0, PT, R14, RZ, PT ;  /* 0x000000ff0e00720c */ /* 0x000fe40003f06270 */
[C---:B------:R-:W-:Y:S02]  /*06b0*/  LOP3.LUT R6, R0.reuse, R7, RZ, 0x3c, !PT ;  /* 0x0000000700067212 */ /* 0x040fe400078e3cff */
[----:B------:R-:W-:-:S02]  /*06c0*/  LOP3.LUT R7, R0, R9, RZ, 0x3c, !PT ;  /* 0x0000000900077212 */ /* 0x000fc400078e3cff */
[----:B------:R-:W-:Y:S02]  /*06d0*/  SHF.R.U32.HI R0, RZ, 0x1e, R5 ;  /* 0x0000001eff007819 */ /* 0x000fe40000011605 */
[C---:B------:R-:W-:Y:S02]  /*06e0*/  LOP3.LUT R5, R9.reuse, R14, RZ, 0x3c, !PT ;  /* 0x0000000e09057212 */ /* 0x040fe400078e3cff */
[----:B------:R-:W1:Y:S01]  /*06f0*/  I2F.F64.S64 R6, R6 ;  /* 0x0000000600067312 */ /* 0x000e620000301c00 */
[----:B------:R-:W-:Y:S02]  /*0700*/  LEA.HI R0, R9, R0, RZ, 0x1 ;  /* 0x0000000009007211 */ /* 0x000fe400078f08ff */
[----:B------:R-:W-:-:S03]  /*0710*/  ISETP.GE.AND P1, PT, R5, RZ, PT ;  /* 0x000000ff0500720c */ /* 0x000fc60003f26270 */
[----:B------:R-:W-:-:S04]  /*0720*/  IMAD.MOV R5, RZ, RZ, -R0 ;  /* 0x000000ffff057224 */ /* 0x000fc800078e0a00 */
[----:B------:R-:W-:Y:S01]  /*0730*/  @!P0 IMAD.MOV.U32 R0, RZ, RZ, R5 ;  /* 0x000000ffff008224 */ /* 0x000fe200078e0005 */
[----:B-1----:R-:W-:-:S10]  /*0740*/  DMUL R24, R6, UR6 ;  /* 0x0000000606187c28 */ /* 0x002fd40008000000 */
[----:B------:R-:W1:Y:S02]  /*0750*/  F2F.F32.F64 R24, R24 ;  /* 0x0000001800187310 */ /* 0x000e640000301000 */
[----:B-1----:R-:W-:-:S07]  /*0760*/  FSEL R5, -R24, R24, !P1 ;  /* 0x0000001818057208 */ /* 0x002fce0004800100 */
.L_x_7:
[----:B------:R-:W-:Y:S05]  /*0770*/  BSYNC.RECONVERGENT B0 ;  /* 0x0000000000007941 */ /* 0x000fea0003800200 */
.L_x_6:
[----:B------:R-:W-:Y:S02]  /*0780*/  IMAD.MOV.U32 R15, RZ, RZ, 0x37cbac00 ;  /* 0x37cbac00ff0f7424 */ /* 0x000fe400078e00ff */
[----:B------:R-:W-:Y:S01]  /*0790*/  FMUL R6, R5, R5 ;  /* 0x0000000505067220 */ /* 0x000fe20000400000 */
[----:B------:R-:W-:Y:S01]  /*07a0*/  LOP3.LUT R9, R0, 0x1, RZ, 0xc0, !PT ;  /* 0x0000000100097812 */ /* 0x000fe200078ec0ff */
[----:B------:R-:W-:Y:S01]  /*07b0*/  IMAD.MOV.U32 R13, RZ, RZ, 0x3effffff ;  /* 0x3effffffff0d7424 */ /* 0x000fe200078e00ff */
[----:B------:R-:W-:Y:S01]  /*07c0*/  MOV R16, 0x3d2aaabb ;  /* 0x3d2aaabb00107802 */ /* 0x000fe20000000f00 */
[----:B------:R-:W-:Y:S01]  /*07d0*/  FFMA R7, R6, R15, -0.0013887860113754868507 ;  /* 0xbab607ed06077423 */ /* 0x000fe2000000000f */
[----:B------:R-:W-:Y:S01]  /*07e0*/  ISETP.NE.U32.AND P0, PT, R9, 0x1, PT ;  /* 0x000000010900780c */ /* 0x000fe20003f05070 */
[----:B------:R-:W-:Y:S01]  /*07f0*/  BSSY.RECONVERGENT B0, `(.L_x_11) ;  /* 0x0000068000007945 */ /* 0x000fe20003800200 */
[----:B------:R-:W-:Y:S02]  /*0800*/  LOP3.LUT P1, RZ, R0, 0x2, RZ, 0xc0, !PT ;  /* 0x0000000200ff7812 */ /* 0x000fe4000782c0ff */
[----:B------:R-:W-:-:S02]  /*0810*/  FSEL R7, R7, -0.00019574658654164522886, !P0 ;  /* 0xb94d415307077808 */ /* 0x000fc40004000000 */
[----:B------:R-:W-:Y:S02]  /*0820*/  FSEL R9, R16, 0.0083327032625675201416, !P0 ;  /* 0x3c0885e410097808 */ /* 0x000fe40004000000 */
[----:B------:R-:W-:Y:S02]  /*0830*/  FSEL R0, R5, 1, P0 ;  /* 0x3f80000005007808 */ /* 0x000fe40000000000 */
[----:B------:R-:W-:Y:S01]  /*0840*/  FSEL R18, -R13, -0.16666662693023681641, !P0 ;  /* 0xbe2aaaa80d127808 */ /* 0x000fe20004000100 */
[----:B------:R-:W-:Y:S01]  /*0850*/  FFMA R7, R6, R7, R9 ;  /* 0x0000000706077223 */ /* 0x000fe20000000009 */
[----:B------:R-:W-:Y:S01]  /*0860*/  FSETP.GE.AND P0, PT, |R14|, 105615, PT ;  /* 0x47ce47800e00780b */ /* 0x000fe20003f06200 */
[C---:B------:R-:W-:Y:S02]  /*0870*/  FFMA R5, R6.reuse, R0, RZ ;  /* 0x0000000006057223 */ /* 0x040fe400000000ff */
[----:B------:R-:W-:-:S04]  /*0880*/  FFMA R18, R6, R7, R18 ;  /* 0x0000000706127223 */ /* 0x000fc80000000012 */
[----:B------:R-:W-:-:S04]  /*0890*/  FFMA R18, R5, R18, R0 ;  /* 0x0000001205127223 */ /* 0x000fc80000000000 */
[----:B------:R-:W-:Y:S02]  /*08a0*/  @P1 FADD R18, RZ, -R18 ;  /* 0x80000012ff121221 */ /* 0x000fe40000000000 */
[----:B------:R-:W-:Y:S05]  /*08b0*/  @!P0 BRA `(.L_x_12) ;  /* 0x00000004006c8947 */ /* 0x000fea0003800000 */
[----:B------:R-:W-:-:S13]  /*08c0*/  FSETP.NEU.AND P0, PT, |R14|, +INF , PT ;  /* 0x7f8000000e00780b */ /* 0x000fda0003f0d200 */
[----:B------:R-:W-:Y:S01]  /*08d0*/  @!P0 FMUL R4, RZ, R14 ;  /* 0x0000000eff048220 */ /* 0x000fe20000400000 */
[----:B------:R-:W-:Y:S01]  /*08e0*/  @!P0 IMAD.MOV.U32 R8, RZ, RZ, RZ ;  /* 0x000000ffff088224 */ /* 0x000fe200078e00ff */
[----:B------:R-:W-:Y:S06]  /*08f0*/  @!P0 BRA `(.L_x_12) ;  /* 0x00000004005c8947 */ /* 0x000fec0003800000 */
[----:B------:R-:W1:Y:S01]  /*0900*/  LDC.64 R4, c[0x4][RZ] ;  /* 0x01000000ff047b82 */ /* 0x000e620000000a00 */
[----:B------:R-:W-:Y:S01]  /*0910*/  IMAD.SHL.U32 R0, R14, 0x100, RZ ;  /* 0x000001000e007824 */ /* 0x000fe200078e00ff */
[----:B------:R-:W-:Y:S01]  /*0920*/  UMOV UR5, URZ ;  /* 0x000000ff00057c82 */ /* 0x000fe20008000000 */
[----:B------:R-:W-:Y:S02]  /*0930*/  IMAD.MOV.U32 R23, RZ, RZ, RZ ;  /* 0x000000ffff177224 */ /* 0x000fe400078e00ff */
[----:B------:R-:W-:Y:S01]  /*0940*/  IMAD.MOV.U32 R25, RZ, RZ, RZ ;  /* 0x000000ffff197224 */ /* 0x000fe200078e00ff */
[----:B------:R-:W-:-:S07]  /*0950*/  LOP3.LUT R27, R0, 0x80000000, RZ, 0xfc, !PT ;  /* 0x80000000001b7812 */ /* 0x000fce00078efcff */
.L_x_13:
[----:B-1----:R-:W-:-:S06]  /*0960*/  IMAD.WIDE.U32 R6, R25, 0x4, R4 ;  /* 0x0000000419067825 */ /* 0x002fcc00078e0004 */
[----:B------:R-:W2:Y:S01]  /*0970*/  LDG.E.CONSTANT R6, desc[UR8][R6.64] ;  /* 0x0000000806067981 */ /* 0x000ea2000c1e9900 */
[C---:B------:R-:W-:Y:S01]  /*0980*/  IMAD.SHL.U32 R0, R25.reuse, 0x4, RZ ;  /* 0x0000000419007824 */ /* 0x040fe200078e00ff */
[----:B------:R-:W-:-:S04]  /*0990*/  IADD3 R25, PT, PT, R25, 0x1, RZ ;  /* 0x0000000119197810 */ /* 0x000fc80007ffe0ff */
[C---:B------:R-:W-:Y:S02]  /*09a0*/  ISETP.EQ.AND P0, PT, R0.reuse, RZ, PT ;  /* 0x000000ff0000720c */ /* 0x040fe40003f02270 */
[C---:B------:R-:W-:Y:S02]  /*09b0*/  ISETP.EQ.AND P5, PT, R0.reuse, 0x4, PT ;  /* 0x000000040000780c */ /* 0x040fe40003fa2270 */
[C---:B------:R-:W-:Y:S02]  /*09c0*/  ISETP.EQ.AND P4, PT, R0.reuse, 0x8, PT ;  /* 0x000000080000780c */ /* 0x040fe40003f82270 */
[C---:B------:R-:W-:Y:S02]  /*09d0*/  ISETP.EQ.AND P3, PT, R0.reuse, 0xc, PT ;  /* 0x0000000c0000780c */ /* 0x040fe40003f62270 */
[C---:B------:R-:W-:Y:S02]  /*09e0*/  ISETP.EQ.AND P2, PT, R0.reuse, 0x10, PT ;  /* 0x000000100000780c */ /* 0x040fe40003f42270 */
[----:B------:R-:W-:Y:S01]  /*09f0*/  ISETP.EQ.AND P1, PT, R0, 0x14, PT ;  /* 0x000000140000780c */ /* 0x000fe20003f22270 */
[----:B--2---:R-:W-:-:S03]  /*0a00*/  IMAD.WIDE.U32 R8, R6, R27, RZ ;  /* 0x0000001b06087225 */ /* 0x004fc600078e00ff */
[----:B------:R-:W-:-:S04]  /*0a10*/  IADD3 R0, P6, PT, R8, R23, RZ ;  /* 0x0000001708007210 */ /* 0x000fc80007fde0ff */
[----:B------:R-:W-:Y:S01]  /*0a20*/  IADD3.X R23, PT, PT, R9, UR5, RZ, P6, !PT ;  /* 0x0000000509177c10 */ /* 0x000fe2000b7fe4ff */
[--C-:B------:R-:W-:Y:S01]  /*0a30*/  @P0 IMAD.MOV.U32 R12, RZ, RZ, R0.reuse ;  /* 0x000000ffff0c0224 */ /* 0x100fe200078e0000 */
[----:B------:R-:W-:Y:S01]  /*0a40*/  ISETP.NE.AND P6, PT, R25, 0x6, PT ;  /* 0x000000061900780c */ /* 0x000fe20003fc5270 */
[--C-:B------:R-:W-:Y:S02]  /*0a50*/  @P5 IMAD.MOV.U32 R17, RZ, RZ, R0.reuse ;  /* 0x000000ffff115224 */ /* 0x100fe400078e0000 */
[--C-:B------:R-:W-:Y:S02]  /*0a60*/  @P4 IMAD.MOV.U32 R19, RZ, RZ, R0.reuse ;  /* 0x000000ffff134224 */ /* 0x100fe400078e0000 */
[--C-:B------:R-:W-:Y:S02]  /*0a70*/  @P3 IMAD.MOV.U32 R20, RZ, RZ, R0.reuse ;  /* 0x000000ffff143224 */ /* 0x100fe400078e0000 */
[--C-:B------:R-:W-:Y:S02]  /*0a80*/  @P2 IMAD.MOV.U32 R21, RZ, RZ, R0.reuse ;  /* 0x000000ffff152224 */ /* 0x100fe400078e0000 */
[----:B------:R-:W-:-:S04]  /*0a90*/  @P1 IMAD.MOV.U32 R22, RZ, RZ, R0 ;  /* 0x000000ffff161224 */ /* 0x000fc800078e0000 */
[----:B------:R-:W-:Y:S05]  /*0aa0*/  @P6 BRA `(.L_x_13) ;  /* 0xfffffffc00ac6947 */ /* 0x000fea000383ffff */
[----:B------:R-:W-:Y:S01]  /*0ab0*/  SHF.R.U32.HI R6, RZ, 0x17, R14 ;  /* 0x00000017ff067819 */ /* 0x000fe2000001160e */
[----:B------:R-:W-:Y:S03]  /*0ac0*/  BSSY.RECONVERGENT B1, `(.L_x_14) ;  /* 0x0000028000017945 */ /* 0x000fe60003800200 */
[C---:B------:R-:W-:Y:S02]  /*0ad0*/  LOP3.LUT R0, R6.reuse, 0xe0, RZ, 0xc0, !PT ;  /* 0x000000e006007812 */ /* 0x040fe400078ec0ff */
[----:B------:R-:W-:Y:S02]  /*0ae0*/  LOP3.LUT P6, RZ, R6, 0x1f, RZ, 0xc0, !PT ;  /* 0x0000001f06ff7812 */ /* 0x000fe400078cc0ff */
[----:B------:R-:W-:-:S04]  /*0af0*/  IADD3 R0, PT, PT, R0, -0x80, RZ ;  /* 0xffffff8000007810 */ /* 0x000fc80007ffe0ff */
[----:B------:R-:W-:-:S05]  /*0b00*/  SHF.R.U32.HI R0, RZ, 0x5, R0 ;  /* 0x00000005ff007819 */ /* 0x000fca0000011600 */
[----:B------:R-:W-:-:S05]  /*0b10*/  IMAD.U32 R7, R0, -0x4, RZ ;  /* 0xfffffffc00077824 */ /* 0x000fca00078e00ff */
[C---:B------:R-:W-:Y:S02]  /*0b20*/  ISETP.EQ.AND P3, PT, R7.reuse, -0x18, PT ;  /* 0xffffffe80700780c */ /* 0x040fe40003f62270 */
[C---:B------:R-:W-:Y:S02]  /*0b30*/  ISETP.EQ.AND P4, PT, R7.reuse, -0x14, PT ;  /* 0xffffffec0700780c */ /* 0x040fe40003f82270 */
[C---:B------:R-:W-:Y:S02]  /*0b40*/  ISETP.EQ.AND P2, PT, R7.reuse, -0x10, PT ;  /* 0xfffffff00700780c */ /* 0x040fe40003f42270 */
[C---:B------:R-:W-:Y:S02]  /*0b50*/  ISETP.EQ.AND P1, PT, R7.reuse, -0xc, PT ;  /* 0xfffffff40700780c */ /* 0x040fe40003f22270 */
[C---:B------:R-:W-:Y:S02]  /*0b60*/  ISETP.EQ.AND P0, PT, R7.reuse, -0x8, PT ;  /* 0xfffffff80700780c */ /* 0x040fe40003f02270 */
[----:B------:R-:W-:-:S03]  /*0b70*/  ISETP.EQ.AND P5, PT, R7, 0x4, PT ;  /* 0x000000040700780c */ /* 0x000fc60003fa2270 */
[--C-:B------:R-:W-:Y:S01]  /*0b80*/  @P3 IMAD.MOV.U32 R0, RZ, RZ, R12.reuse ;  /* 0x000000ffff003224 */ /* 0x100fe200078e000c */
[C---:B------:R-:W-:Y:S01]  /*0b90*/  ISETP.EQ.AND P3, PT, R7.reuse, -0x4, PT ;  /* 0xfffffffc0700780c */ /* 0x040fe20003f62270 */
[----:B------:R-:W-:Y:S02]  /*0ba0*/  @P4 IMAD.MOV.U32 R4, RZ, RZ, R12 ;  /* 0x000000ffff044224 */ /* 0x000fe400078e000c */
[--C-:B------:R-:W-:Y:S01]  /*0bb0*/  @P4 IMAD.MOV.U32 R0, RZ, RZ, R17.reuse ;  /* 0x000000ffff004224 */ /* 0x100fe200078e0011 */
[----:B------:R-:W-:Y:S01]  /*0bc0*/  ISETP.EQ.AND P4, PT, R7, RZ, PT ;  /* 0x000000ff0700720c */ /* 0x000fe20003f82270 */
[----:B------:R-:W-:Y:S01]  /*0bd0*/  @P2 IMAD.MOV.U32 R4, RZ, RZ, R17 ;  /* 0x000000ffff042224 */ /* 0x000fe200078e0011 */
[----:B------:R-:W-:Y:S01]  /*0be0*/  @P1 MOV R4, R19 ;  /* 0x0000001300041202 */ /* 0x000fe20000000f00 */
[----:B------:R-:W-:Y:S02]  /*0bf0*/  @P2 IMAD.MOV.U32 R0, RZ, RZ, R19 ;  /* 0x000000ffff002224 */ /* 0x000fe400078e0013 */
[----:B------:R-:W-:-:S02]  /*0c00*/  @P1 IMAD.MOV.U32 R0, RZ, RZ, R20 ;  /* 0x000000ffff001224 */ /* 0x000fc400078e0014 */
[----:B------:R-:W-:Y:S02]  /*0c10*/  @P0 IMAD.MOV.U32 R4, RZ, RZ, R20 ;  /* 0x000000ffff040224 */ /* 0x000fe400078e0014 */
[--C-:B------:R-:W-:Y:S02]  /*0c20*/  @P0 IMAD.MOV.U32 R0, RZ, RZ, R21.reuse ;  /* 0x000000ffff000224 */ /* 0x100fe400078e0015 */
[----:B------:R-:W-:Y:S02]  /*0c30*/  @P3 IMAD.MOV.U32 R4, RZ, RZ, R21 ;  /* 0x000000ffff043224 */ /* 0x000fe400078e0015 */
[--C-:B------:R-:W-:Y:S01]  /*0c40*/  @P3 IMAD.MOV.U32 R0, RZ, RZ, R22.reuse ;  /* 0x000000ffff003224 */ /* 0x100fe200078e0016 */
[----:B------:R-:W-:Y:S01]  /*0c50*/  @P4 MOV R0, R23 ;  /* 0x0000001700004202 */ /* 0x000fe20000000f00 */
[----:B------:R-:W-:Y:S02]  /*0c60*/  @P4 IMAD.MOV.U32 R4, RZ, RZ, R22 ;  /* 0x000000ffff044224 */ /* 0x000fe400078e0016 */
[----:B------:R-:W-:Y:S01]  /*0c70*/  @P5 IMAD.MOV.U32 R4, RZ, RZ, R23 ;  /* 0x000000ffff045224 */ /* 0x000fe200078e0017 */
[----:B------:R-:W-:Y:S06]  /*0c80*/  @!P6 BRA `(.L_x_15) ;  /* 0x00000000002ce947 */ /* 0x000fec0003800000 */
[----:B------:R-:W-:Y:S02]  /*0c90*/  @P2 IMAD.MOV.U32 R5, RZ, RZ, R12 ;  /* 0x000000ffff052224 */ /* 0x000fe400078e000c */
[----:B------:R-:W-:Y:S02]  /*0ca0*/  @P1 IMAD.MOV.U32 R5, RZ, RZ, R17 ;  /* 0x000000ffff051224 */ /* 0x000fe400078e0011 */
[----:B------:R-:W-:Y:S01]  /*0cb0*/  @P0 IMAD.MOV.U32 R5, RZ, RZ, R19 ;  /* 0x000000ffff050224 */ /* 0x000fe200078e0013 */
[----:B------:R-:W-:Y:S01]  /*0cc0*/  ISETP.EQ.AND P0, PT, R7, 0x8, PT ;  /* 0x000000080700780c */ /* 0x000fe20003f02270 */
[----:B------:R-:W-:Y:S01]  /*0cd0*/  @P3 IMAD.MOV.U32 R5, RZ, RZ, R20 ;  /* 0x000000ffff053224 */ /* 0x000fe200078e0014 */
[----:B------:R-:W-:Y:S01]  /*0ce0*/  LOP3.LUT R7, R6, 0x1f, RZ, 0xc0, !PT ;  /* 0x0000001f06077812 */ /* 0x000fe200078ec0ff */
[----:B------:R-:W-:Y:S01]  /*0cf0*/  @P4 IMAD.MOV.U32 R5, RZ, RZ, R21 ;  /* 0x000000ffff054224 */ /* 0x000fe200078e0015 */
[----:B------:R-:W-:Y:S02]  /*0d00*/  @P5 MOV R5, R22 ;  /* 0x0000001600055202 */ /* 0x000fe40000000f00 */
[----:B------:R-:W-:-:S07]  /*0d10*/  SHF.L.W.U32.HI R0, R4, R7, R0 ;  /* 0x0000000704007219 */ /* 0x000fce0000010e00 */
[----:B------:R-:W-:-:S05]  /*0d20*/  @P0 IMAD.MOV.U32 R5, RZ, RZ, R23 ;  /* 0x000000ffff050224 */ /* 0x000fca00078e0017 */
[----:B------:R-:W-:-:S07]  /*0d30*/  SHF.L.W.U32.HI R4, R5, R7, R4 ;  /* 0x0000000705047219 */ /* 0x000fce0000010e04 */
.L_x_15:
[----:B------:R-:W-:Y:S05]  /*0d40*/  BSYNC.RECONVERGENT B1 ;  /* 0x0000000000017941 */ /* 0x000fea0003800200 */
.L_x_14:
        /* <DEDUP_REMOVED lines=18> */
.L_x_12:
[----:B------:R-:W-:Y:S05]  /*0e70*/  BSYNC.RECONVERGENT B0 ;  /* 0x0000000000007941 */ /* 0x000fea0003800200 */
.L_x_11:
[----:B------:R-:W-:Y:S01]  /*0e80*/  FMUL R5, R4, R4 ;  /* 0x0000000404057220 */ /* 0x000fe20000400000 */
[C---:B------:R-:W-:Y:S01]  /*0e90*/  LOP3.LUT R0, R8.reuse, 0x1, RZ, 0xc0, !PT ;  /* 0x0000000108007812 */ /* 0x040fe200078ec0ff */
[----:B------:R-:W-:Y:S01]  /*0ea0*/  VIADD R8, R8, 0x1 ;  /* 0x0000000108087836 */ /* 0x000fe20000000000 */
[----:B------:R-:W-:Y:S01]  /*0eb0*/  UIADD3 UR4, UPT, UPT, UR4, 0x1, URZ ;  /* 0x0000000104047890 */ /* 0x000fe2000fffe0ff */
[----:B------:R-:W-:Y:S01]  /*0ec0*/  FFMA R15, R5, R15, -0.0013887860113754868507 ;  /* 0xbab607ed050f7423 */ /* 0x000fe2000000000f */
[----:B------:R-:W-:Y:S02]  /*0ed0*/  ISETP.NE.U32.AND P0, PT, R0, 0x1, PT ;  /* 0x000000010000780c */ /* 0x000fe40003f05070 */
[----:B------:R-:W-:Y:S01]  /*0ee0*/  LOP3.LUT P1, RZ, R8, 0x2, RZ, 0xc0, !PT ;  /* 0x0000000208ff7812 */ /* 0x000fe2000782c0ff */
[----:B------:R-:W-:Y:S01]  /*0ef0*/  UISETP.NE.AND UP0, UPT, UR4, 0x3e8, UPT ;  /* 0x000003e80400788c */ /* 0x000fe2000bf05270 */
[----:B------:R-:W-:Y:S02]  /*0f00*/  FSEL R16, R16, 0.0083327032625675201416, P0 ;  /* 0x3c0885e410107808 */ /* 0x000fe40000000000 */
[----:B------:R-:W-:-:S02]  /*0f10*/  FSEL R6, R15, -0.00019574658654164522886, P0 ;  /* 0xb94d41530f067808 */ /* 0x000fc40000000000 */
[----:B------:R-:W-:Y:S02]  /*0f20*/  FSEL R0, R4, 1, !P0 ;  /* 0x3f80000004007808 */ /* 0x000fe40004000000 */
[----:B------:R-:W-:Y:S01]  /*0f30*/  FSEL R13, -R13, -0.16666662693023681641, P0 ;  /* 0xbe2aaaa80d0d7808 */ /* 0x000fe20000000100 */
[C---:B------:R-:W-:Y:S02]  /*0f40*/  FFMA R6, R5.reuse, R6, R16 ;  /* 0x0000000605067223 */ /* 0x040fe40000000010 */
[C---:B------:R-:W-:Y:S02]  /*0f50*/  FFMA R7, R5.reuse, R0, RZ ;  /* 0x0000000005077223 */ /* 0x040fe400000000ff */
[----:B------:R-:W-:-:S04]  /*0f60*/  FFMA R6, R5, R6, R13 ;  /* 0x0000000605067223 */ /* 0x000fc8000000000d */
[----:B------:R-:W-:-:S04]  /*0f70*/  FFMA R0, R7, R6, R0 ;  /* 0x0000000607007223 */ /* 0x000fc80000000000 */
[----:B------:R-:W-:-:S04]  /*0f80*/  @P1 FADD R0, RZ, -R0 ;  /* 0x80000000ff001221 */ /* 0x000fc80000000000 */
[----:B------:R-:W-:Y:S01]  /*0f90*/  FFMA R11, R18, R0, R11 ;  /* 0x00000000120b7223 */ /* 0x000fe2000000000b */
[----:B------:R-:W-:Y:S06]  /*0fa0*/  BRA.U UP0, `(.L_x_16) ;  /* 0xfffffff100407547 */ /* 0x000fec000b83ffff */
[----:B------:R-:W-:Y:S01]  /*0fb0*/  STG.E desc[UR8][R2.64], R11 ;  /* 0x0000000b02007986 */ /* 0x000fe2000c101908 */
[----:B------:R-:W-:Y:S05]  /*0fc0*/  EXIT ;  /* 0x000000000000794d */ /* 0x000fea0003800000 */
.L_x_17:
        /* <DEDUP_REMOVED lines=11> */
.L_x_21:


//--------------------- .nv.global.init           --------------------------
	.section	.nv.global.init,"aw",@progbits
	.align	4
.nv.global.init:
	.type		__cudart_i2opi_f,@object
	.size		__cudart_i2opi_f,(.L_0 - __cudart_i2opi_f)
__cudart_i2opi_f:
        /*0000*/ 	.byte	0x41, 0x90, 0x43, 0x3c, 0x99, 0x95, 0x62, 0xdb, 0xc0, 0xdd, 0x34, 0xf5, 0xd1, 0x57, 0x27, 0xfc
        /*0010*/ 	.byte	0x29, 0x15, 0x44, 0x4e, 0x6e, 0x83, 0xf9, 0xa2
.L_0:


//--------------------- .nv.shared.reserved.0     --------------------------
	.section	.nv.shared.reserved.0,"aw",@nobits
	.weak		__nv_reservedSMEM_offset_0_alias
	.size		__nv_reservedSMEM_offset_0_alias, 0, 64
	.other		__nv_reservedSMEM_offset_0_alias,@"STO_CUDA_RESERVED_SHARED STV_DEFAULT"
__nv_reservedSMEM_offset_0_alias:
	.zero		0
	.zero		64


//--------------------- .nv.constant0._Z13stress_atomicPf --------------------------
	.section	.nv.constant0._Z13stress_atomicPf,"a",@progbits
	.sectionflags	@""
	.align	4
.nv.constant0._Z13stress_atomicPf:
	.zero		904


//--------------------- .nv.constant0._Z9stress_xuPf --------------------------
	.section	.nv.constant0._Z9stress_xuPf,"a",@progbits
	.sectionflags	@""
	.align	4
.nv.constant0._Z9stress_xuPf:
	.zero		904


//--------------------- .nv.constant0._Z13stress_memoryPf --------------------------
	.section	.nv.constant0._Z13stress_memoryPf,"a",@progbits
	.sectionflags	@""
	.align	4
.nv.constant0._Z13stress_memoryPf:
	.zero		904


//--------------------- .nv.constant0._Z14stress_computePf --------------------------
	.section	.nv.constant0._Z14stress_computePf,"a",@progbits
	.sectionflags	@""
	.align	4
.nv.constant0._Z14stress_computePf:
	.zero		904


//--------------------- SYMBOLS --------------------------

	.type		.nv.reservedSmem.offset0,@object
	.size		.nv.reservedSmem.offset0,0x4
